	.target	sm_80

	.elftype	@"ET_EXEC"


//--------------------- .note.nv.tkinfo           --------------------------
	.section	.note.nv.tkinfo,"",@"SHT_NOTE"
	.sectionflags	@"SHF_NOTE_NV_TKINFO"
	.tkinfo
        /*0018*/ 	.word	0x00000002
        /*0030*/ 	.string	""
        /*0030*/ 	.string	"ptxas"
        /*0030*/ 	.string	"Cuda compilation tools, release 13.0, V13.0.88"
        /*0030*/ 	.string	"Build cuda_13.0.r13.0/compiler.36424714_0"
        /*0030*/ 	.string	"-v  -suppress-debug-info  -lineinfo  -arch sm_80 "



//--------------------- .note.nv.cuinfo           --------------------------
	.section	.note.nv.cuinfo,"",@"SHT_NOTE"
	.sectionflags	@"SHF_NOTE_NV_CUINFO"
        /*0018*/ 	.short	0x0002
        /*001a*/ 	.short	0x0050
        /*001c*/ 	.short	0x0082
	.zero		2


//--------------------- .nv.info                  --------------------------
	.section	.nv.info,"",@"SHT_CUDA_INFO"
	.align	4


	//----- nvinfo : EIATTR_REGCOUNT
	.align		4
        /*0000*/ 	.byte	0x04, 0x2f
        /*0002*/ 	.short	(.L_2 - .L_1)
	.align		4
.L_1:
        /*0004*/ 	.word	index@(attn_fwd)
        /*0008*/ 	.word	0x000000ff


	//----- nvinfo : EIATTR_FRAME_SIZE
	.align		4
.L_2:
        /*000c*/ 	.byte	0x04, 0x11
        /*000e*/ 	.short	(.L_4 - .L_3)
	.align		4
.L_3:
        /*0010*/ 	.word	index@(attn_fwd)
        /*0014*/ 	.word	0x00000148


	//----- nvinfo : EIATTR_MIN_STACK_SIZE
	.align		4
.L_4:
        /*0018*/ 	.byte	0x04, 0x12
        /*001a*/ 	.short	(.L_6 - .L_5)
	.align		4
.L_5:
        /*001c*/ 	.word	index@(attn_fwd)
        /*0020*/ 	.word	0x00000148
.L_6:


//--------------------- .nv.info.attn_fwd         --------------------------
	.section	.nv.info.attn_fwd,"",@"SHT_CUDA_INFO"
	.sectionflags	@""
	.align	4


	//----- nvinfo : EIATTR_CUDA_API_VERSION
	.align		4
        /*0000*/ 	.byte	0x04, 0x37
        /*0002*/ 	.short	(.L_8 - .L_7)
.L_7:
        /*0004*/ 	.word	0x00000082


	//----- nvinfo : EIATTR_SW2861232_WAR
	.align		4
.L_8:
        /*0008*/ 	.byte	0x01, 0x35
	.zero		2


	//----- nvinfo : EIATTR_PARAM_CBANK
	.align		4
        /*000c*/ 	.byte	0x04, 0x0a
        /*000e*/ 	.short	(.L_10 - .L_9)
	.align		4
.L_9:
        /*0010*/ 	.word	index@(.nv.constant0.attn_fwd)
        /*0014*/ 	.short	0x0160
        /*0016*/ 	.short	0x0088


	//----- nvinfo : EIATTR_CBANK_PARAM_SIZE
	.align		4
.L_10:
        /*0018*/ 	.byte	0x03, 0x19
        /*001a*/ 	.short	0x0088


	//----- nvinfo : EIATTR_KPARAM_INFO
	.align		4
        /*001c*/ 	.byte	0x04, 0x17
        /*001e*/ 	.short	(.L_12 - .L_11)
.L_11:
        /*0020*/ 	.word	0x00000000
        /*0024*/ 	.short	0x0019
        /*0026*/ 	.short	0x0080
        /*0028*/ 	.byte	0x00, 0xf4, 0x21, 0x00


	//----- nvinfo : EIATTR_KPARAM_INFO
	.align		4
.L_12:
        /*002c*/ 	.byte	0x04, 0x17
        /*002e*/ 	.short	(.L_14 - .L_13)
.L_13:
        /*0030*/ 	.word	0x00000000
        /*0034*/ 	.short	0x0018
        /*0036*/ 	.short	0x0078
        /*0038*/ 	.byte	0x00, 0xf4, 0x21, 0x00


	//----- nvinfo : EIATTR_KPARAM_INFO
	.align		4
.L_14:
        /*003c*/ 	.byte	0x04, 0x17
        /*003e*/ 	.short	(.L_16 - .L_15)
.L_15:
        /*0040*/ 	.word	0x00000000
        /*0044*/ 	.short	0x0017
        /*0046*/ 	.short	0x0070
        /*0048*/ 	.byte	0x00, 0xf0, 0x11, 0x00


	//----- nvinfo : EIATTR_KPARAM_INFO
	.align		4
.L_16:
        /*004c*/ 	.byte	0x04, 0x17
        /*004e*/ 	.short	(.L_18 - .L_17)
.L_17:
        /*0050*/ 	.word	0x00000000
        /*0054*/ 	.short	0x0016
        /*0056*/ 	.short	0x006c
        /*0058*/ 	.byte	0x00, 0xf0, 0x11, 0x00


	//----- nvinfo : EIATTR_KPARAM_INFO
	.align		4
.L_18:
        /*005c*/ 	.byte	0x04, 0x17
        /*005e*/ 	.short	(.L_20 - .L_19)
.L_19:
        /*0060*/ 	.word	0x00000000
        /*0064*/ 	.short	0x0015
        /*0066*/ 	.short	0x0068
        /*0068*/ 	.byte	0x00, 0xf0, 0x11, 0x00


	//----- nvinfo : EIATTR_KPARAM_INFO
	.align		4
.L_20:
        /*006c*/ 	.byte	0x04, 0x17
        /*006e*/ 	.short	(.L_22 - .L_21)
.L_21:
        /*0070*/ 	.word	0x00000000
        /*0074*/ 	.short	0x0014
        /*0076*/ 	.short	0x0064
        /*0078*/ 	.byte	0x00, 0xf0, 0x11, 0x00


	//----- nvinfo : EIATTR_KPARAM_INFO
	.align		4
.L_22:
        /*007c*/ 	.byte	0x04, 0x17
        /*007e*/ 	.short	(.L_24 - .L_23)
.L_23:
        /*0080*/ 	.word	0x00000000
        /*0084*/ 	.short	0x0013
        /*0086*/ 	.short	0x0060
        /*0088*/ 	.byte	0x00, 0xf0, 0x11, 0x00


	//----- nvinfo : EIATTR_KPARAM_INFO
	.align		4
.L_24:
        /*008c*/ 	.byte	0x04, 0x17
        /*008e*/ 	.short	(.L_26 - .L_25)
.L_25:
        /*0090*/ 	.word	0x00000000
        /*0094*/ 	.short	0x0012
        /*0096*/ 	.short	0x005c
        /*0098*/ 	.byte	0x00, 0xf0, 0x11, 0x00


	//----- nvinfo : EIATTR_KPARAM_INFO
	.align		4
.L_26:
        /*009c*/ 	.byte	0x04, 0x17
        /*009e*/ 	.short	(.L_28 - .L_27)
.L_27:
        /*00a0*/ 	.word	0x00000000
        /*00a4*/ 	.short	0x0011
        /*00a6*/ 	.short	0x0058
        /*00a8*/ 	.byte	0x00, 0xf0, 0x11, 0x00


	//----- nvinfo : EIATTR_KPARAM_INFO
	.align		4
.L_28:
        /*00ac*/ 	.byte	0x04, 0x17
        /*00ae*/ 	.short	(.L_30 - .L_29)
.L_29:
        /*00b0*/ 	.word	0x00000000
        /*00b4*/ 	.short	0x0010
        /*00b6*/ 	.short	0x0054
        /*00b8*/ 	.byte	0x00, 0xf0, 0x11, 0x00


	//----- nvinfo : EIATTR_KPARAM_INFO
	.align		4
.L_30:
        /*00bc*/ 	.byte	0x04, 0x17
        /*00be*/ 	.short	(.L_32 - .L_31)
.L_31:
        /*00c0*/ 	.word	0x00000000
        /*00c4*/ 	.short	0x000f
        /*00c6*/ 	.short	0x0050
        /*00c8*/ 	.byte	0x00, 0xf0, 0x11, 0x00


	//----- nvinfo : EIATTR_KPARAM_INFO
	.align		4
.L_32:
        /*00cc*/ 	.byte	0x04, 0x17
        /*00ce*/ 	.short	(.L_34 - .L_33)
.L_33:
        /*00d0*/ 	.word	0x00000000
        /*00d4*/ 	.short	0x000e
        /*00d6*/ 	.short	0x004c
        /*00d8*/ 	.byte	0x00, 0xf0, 0x11, 0x00


	//----- nvinfo : EIATTR_KPARAM_INFO
	.align		4
.L_34:
        /*00dc*/ 	.byte	0x04, 0x17
        /*00de*/ 	.short	(.L_36 - .L_35)
.L_35:
        /*00e0*/ 	.word	0x00000000
        /*00e4*/ 	.short	0x000d
        /*00e6*/ 	.short	0x0048
        /*00e8*/ 	.byte	0x00, 0xf0, 0x11, 0x00


	//----- nvinfo : EIATTR_KPARAM_INFO
	.align		4
.L_36:
        /*00ec*/ 	.byte	0x04, 0x17
        /*00ee*/ 	.short	(.L_38 - .L_37)
.L_37:
        /*00f0*/ 	.word	0x00000000
        /*00f4*/ 	.short	0x000c
        /*00f6*/ 	.short	0x0044
        /*00f8*/ 	.byte	0x00, 0xf0, 0x11, 0x00


	//----- nvinfo : EIATTR_KPARAM_INFO
	.align		4
.L_38:
        /*00fc*/ 	.byte	0x04, 0x17
        /*00fe*/ 	.short	(.L_40 - .L_39)
.L_39:
        /*0100*/ 	.word	0x00000000
        /*0104*/ 	.short	0x000b
        /*0106*/ 	.short	0x0040
        /*0108*/ 	.byte	0x00, 0xf0, 0x11, 0x00


	//----- nvinfo : EIATTR_KPARAM_INFO
	.align		4
.L_40:
        /*010c*/ 	.byte	0x04, 0x17
        /*010e*/ 	.short	(.L_42 - .L_41)
.L_41:
        /*0110*/ 	.word	0x00000000
        /*0114*/ 	.short	0x000a
        /*0116*/ 	.short	0x003c
        /*0118*/ 	.byte	0x00, 0xf0, 0x11, 0x00


	//----- nvinfo : EIATTR_KPARAM_INFO
	.align		4
.L_42:
        /*011c*/ 	.byte	0x04, 0x17
        /*011e*/ 	.short	(.L_44 - .L_43)
.L_43:
        /*0120*/ 	.word	0x00000000
        /*0124*/ 	.short	0x0009
        /*0126*/ 	.short	0x0038
        /*0128*/ 	.byte	0x00, 0xf0, 0x11, 0x00


	//----- nvinfo : EIATTR_KPARAM_INFO
	.align		4
.L_44:
        /*012c*/ 	.byte	0x04, 0x17
        /*012e*/ 	.short	(.L_46 - .L_45)
.L_45:
        /*0130*/ 	.word	0x00000000
        /*0134*/ 	.short	0x0008
        /*0136*/ 	.short	0x0034
        /*0138*/ 	.byte	0x00, 0xf0, 0x11, 0x00


	//----- nvinfo : EIATTR_KPARAM_INFO
	.align		4
.L_46:
        /*013c*/ 	.byte	0x04, 0x17
        /*013e*/ 	.short	(.L_48 - .L_47)
.L_47:
        /*0140*/ 	.word	0x00000000
        /*0144*/ 	.short	0x0007
        /*0146*/ 	.short	0x0030
        /*0148*/ 	.byte	0x00, 0xf0, 0x11, 0x00


	//----- nvinfo : EIATTR_KPARAM_INFO
	.align		4
.L_48:
        /*014c*/ 	.byte	0x04, 0x17
        /*014e*/ 	.short	(.L_50 - .L_49)
.L_49:
        /*0150*/ 	.word	0x00000000
        /*0154*/ 	.short	0x0006
        /*0156*/ 	.short	0x002c
        /*0158*/ 	.byte	0x00, 0xf0, 0x11, 0x00


	//----- nvinfo : EIATTR_KPARAM_INFO
	.align		4
.L_50:
        /*015c*/ 	.byte	0x04, 0x17
        /*015e*/ 	.short	(.L_52 - .L_51)
.L_51:
        /*0160*/ 	.word	0x00000000
        /*0164*/ 	.short	0x0005
        /*0166*/ 	.short	0x0028
        /*0168*/ 	.byte	0x00, 0xf0, 0x11, 0x00


	//----- nvinfo : EIATTR_KPARAM_INFO
	.align		4
.L_52:
        /*016c*/ 	.byte	0x04, 0x17
        /*016e*/ 	.short	(.L_54 - .L_53)
.L_53:
        /*0170*/ 	.word	0x00000000
        /*0174*/ 	.short	0x0004
        /*0176*/ 	.short	0x0020
        /*0178*/ 	.byte	0x00, 0xf4, 0x21, 0x00


	//----- nvinfo : EIATTR_KPARAM_INFO
	.align		4
.L_54:
        /*017c*/ 	.byte	0x04, 0x17
        /*017e*/ 	.short	(.L_56 - .L_55)
.L_55:
        /*0180*/ 	.word	0x00000000
        /*0184*/ 	.short	0x0003
        /*0186*/ 	.short	0x0018
        /*0188*/ 	.byte	0x00, 0xf4, 0x21, 0x00


	//----- nvinfo : EIATTR_KPARAM_INFO
	.align		4
.L_56:
        /*018c*/ 	.byte	0x04, 0x17
        /*018e*/ 	.short	(.L_58 - .L_57)
.L_57:
        /*0190*/ 	.word	0x00000000
        /*0194*/ 	.short	0x0002
        /*0196*/ 	.short	0x0010
        /*0198*/ 	.byte	0x00, 0xf4, 0x21, 0x00


	//----- nvinfo : EIATTR_KPARAM_INFO
	.align		4
.L_58:
        /*019c*/ 	.byte	0x04, 0x17
        /*019e*/ 	.short	(.L_60 - .L_59)
.L_59:
        /*01a0*/ 	.word	0x00000000
        /*01a4*/ 	.short	0x0001
        /*01a6*/ 	.short	0x0008
        /*01a8*/ 	.byte	0x00, 0xf4, 0x21, 0x00


	//----- nvinfo : EIATTR_KPARAM_INFO
	.align		4
.L_60:
        /*01ac*/ 	.byte	0x04, 0x17
        /*01ae*/ 	.short	(.L_62 - .L_61)
.L_61:
        /*01b0*/ 	.word	0x00000000
        /*01b4*/ 	.short	0x0000
        /*01b6*/ 	.short	0x0000
        /*01b8*/ 	.byte	0x00, 0xf4, 0x21, 0x00


	//----- nvinfo : EIATTR_MAXREG_COUNT
	.align		4
.L_62:
        /*01bc*/ 	.byte	0x03, 0x1b
        /*01be*/ 	.short	0x00ff


	//----- nvinfo : EIATTR_NUM_BARRIERS
	.align		4
        /*01c0*/ 	.byte	0x02, 0x4c
        /*01c2*/ 	.byte	0x01
	.zero		1


	//----- nvinfo : EIATTR_ANNOTATIONS
	.align		4
        /*01c4*/ 	.byte	0x04, 0x55
        /*01c6*/ 	.short	(.L_64 - .L_63)


	//   ....[0]....
.L_63:
        /*01c8*/ 	.word	0x00000001
        /*01cc*/ 	.byte	0xb0, 0x11, 0x00, 0x00, 0x01, 0x00, 0x00, 0x00, 0x10, 0x12, 0x00, 0x00, 0x01, 0x00, 0x00, 0x00
        /* <DEDUP_REMOVED lines=39> */
        /*044c*/ 	.byte	0xc0, 0x27, 0x00, 0x00, 0x01, 0x00, 0x00, 0x00, 0x80, 0x29, 0x00, 0x00


	//----- nvinfo : EIATTR_MERCURY_ISA_VERSION
	.align		4
.L_64:
        /*0458*/ 	.byte	0x03, 0x5f
        /*045a*/ 	.short	0x0000


	//----- nvinfo : EIATTR_COOP_GROUP_MASK_REGIDS
	.align		4
        /*045c*/ 	.byte	0x04, 0x29
        /*045e*/ 	.short	(.L_66 - .L_65)


	//   ....[0]....
.L_65:
        /*0460*/ 	.word	0xffffffff


	//   ....[1]....
        /*0464*/ 	.word	0xffffffff


	//   ....[2]....
        /*0468*/ 	.word	0xffffffff


	//   ....[3]....
        /*046c*/ 	.word	0xffffffff


	//   ....[4]....
        /*0470*/ 	.word	0xffffffff


	//   ....[5]....
        /*0474*/ 	.word	0xffffffff


	//   ....[6]....
        /*0478*/ 	.word	0xffffffff


	//   ....[7]....
        /*047c*/ 	.word	0xffffffff


	//   ....[8]....
        /*0480*/ 	.word	0xffffffff


	//   ....[9]....
        /*0484*/ 	.word	0xffffffff


	//   ....[10]....
        /*0488*/ 	.word	0xffffffff


	//   ....[11]....
        /*048c*/ 	.word	0xffffffff


	//   ....[12]....
        /*0490*/ 	.word	0xffffffff


	//   ....[13]....
        /*0494*/ 	.word	0xffffffff


	//   ....[14]....
        /*0498*/ 	.word	0xffffffff


	//   ....[15]....
        /*049c*/ 	.word	0xffffffff


	//----- nvinfo : EIATTR_COOP_GROUP_INSTR_OFFSETS
	.align		4
.L_66:
        /*04a0*/ 	.byte	0x04, 0x28
        /*04a2*/ 	.short	(.L_68 - .L_67)


	//   ....[0]....
.L_67:
        /*04a4*/ 	.word	0x000042f0


	//   ....[1]....
        /*04a8*/ 	.word	0x00004470


	//   ....[2]....
        /*04ac*/ 	.word	0x00004480


	//   ....[3]....
        /*04b0*/ 	.word	0x000045c0


	//   ....[4]....
        /*04b4*/ 	.word	0x000045e0


	//   ....[5]....
        /*04b8*/ 	.word	0x00004680


	//   ....[6]....
        /*04bc*/ 	.word	0x000046b0


	//   ....[7]....
        /*04c0*/ 	.word	0x000046e0


	//   ....[8]....
        /*04c4*/ 	.word	0x00007170


	//   ....[9]....
        /*04c8*/ 	.word	0x00007180


	//   ....[10]....
        /*04cc*/ 	.word	0x00007190


	//   ....[11]....
        /*04d0*/ 	.word	0x000071a0


	//   ....[12]....
        /*04d4*/ 	.word	0x00007230


	//   ....[13]....
        /*04d8*/ 	.word	0x00007240


	//   ....[14]....
        /*04dc*/ 	.word	0x00007250


	//   ....[15]....
        /*04e0*/ 	.word	0x00007260


	//----- nvinfo : EIATTR_EXIT_INSTR_OFFSETS
	.align		4
.L_68:
        /*04e4*/ 	.byte	0x04, 0x1c
        /*04e6*/ 	.short	(.L_70 - .L_69)


	//   ....[0]....
.L_69:
        /*04e8*/ 	.word	0x000091e0


	//----- nvinfo : EIATTR_REQNTID
	.align		4
.L_70:
        /*04ec*/ 	.byte	0x04, 0x10
        /*04ee*/ 	.short	(.L_72 - .L_71)
.L_71:
        /*04f0*/ 	.word	0x00000080
        /*04f4*/ 	.word	0x00000001
        /*04f8*/ 	.word	0x00000001
.L_72:


//--------------------- .nv.callgraph             --------------------------
	.section	.nv.callgraph,"",@"SHT_CUDA_CALLGRAPH"
	.align	4
	.sectionentsize	8
	.align		4
        /*0000*/ 	.word	0x00000000
	.align		4
        /*0004*/ 	.word	0xffffffff
	.align		4
        /*0008*/ 	.word	0x00000000
	.align		4
        /*000c*/ 	.word	0xfffffffe
	.align		4
        /*0010*/ 	.word	0x00000000
	.align		4
        /*0014*/ 	.word	0xfffffffd
	.align		4
        /*0018*/ 	.word	0x00000000
	.align		4
        /*001c*/ 	.word	0xfffffffc


//--------------------- .nv.rel.action            --------------------------
	.section	.nv.rel.action,"",@"SHT_CUDA_RELOCINFO"
	.align	8
	.sectionentsize	8
        /*0000*/ 	.byte	0x73, 0x00, 0x00, 0x00, 0x00, 0x00, 0x00, 0x00, 0x00, 0x00, 0x00, 0x11, 0x25, 0x00, 0x05, 0x36


//--------------------- .nv.constant4             --------------------------
	.section	.nv.constant4,"a",@progbits
	.align	8
	.align		8
.nv.constant4:
        /*0000*/ 	.dword	_$_str


//--------------------- .nv.constant0.attn_fwd    --------------------------
	.section	.nv.constant0.attn_fwd,"a",@progbits
	.sectionflags	@""
	.align	4
.nv.constant0.attn_fwd:
	.zero		488


//--------------------- .text.attn_fwd            --------------------------
	.section	.text.attn_fwd,"ax",@progbits
	.sectioninfo	@"SHI_REGISTERS=255"
	.align	128
        .global         attn_fwd
        .type           attn_fwd,@function
        .size           attn_fwd,(.L_x_3 - attn_fwd)
        .other          attn_fwd,@"STO_CUDA_ENTRY STV_DEFAULT"
attn_fwd:
.text.attn_fwd:
[----:B------:R-:W-:Y:S02]  /*0000*/  MOV R1, c[0x0][0x28] ;  /* 0x00000a0000017a02 */ /* 0x000fe40000000f00 */
[----:B------:R-:W0:Y:S01]  /*0010*/  S2R R66, SR_TID.X ;  /* 0x0000000000427919 */ /* 0x000e220000002100 */
[----:B------:R-:W-:Y:S01]  /*0020*/  MOV R67, c[0x0][0x198] ;  /* 0x0000660000437a02 */ /* 0x000fe20000000f00 */
[----:B------:R-:W-:Y:S01]  /*0030*/  ULDC.64 UR4, c[0x0][0x118] ;  /* 0x0000460000047ab9 */ /* 0x000fe20000000a00 */
[----:B------:R-:W-:Y:S01]  /*0040*/  IADD3 R1, R1, -0x148, RZ ;  /* 0xfffffeb801017810 */ /* 0x000fe20007ffe0ff */
[----:B------:R-:W1:Y:S01]  /*0050*/  S2R R0, SR_CTAID.X ;  /* 0x0000000000007919 */ /* 0x000e620000002500 */
[C---:B------:R-:W-:Y:S01]  /*0060*/  SHF.L.U32 R9, R67.reuse, 0x3, RZ ;  /* 0x0000000343097819 */ /* 0x040fe200000006ff */
[C---:B------:R-:W-:Y:S01]  /*0070*/  IMAD R19, R67.reuse, 0x22, RZ ;  /* 0x0000002243137824 */ /* 0x040fe200078e02ff */
[C---:B------:R-:W-:Y:S01]  /*0080*/  SHF.L.U32 R35, R67.reuse, 0x4, RZ ;  /* 0x0000000443237819 */ /* 0x040fe200000006ff */
[----:B------:R-:W2:Y:S01]  /*0090*/  S2R R70, SR_CTAID.Y ;  /* 0x0000000000467919 */ /* 0x000ea20000002600 */
[C---:B------:R-:W-:Y:S01]  /*00a0*/  IMAD R27, R67.reuse, 0xc, RZ ;  /* 0x0000000c431b7824 */ /* 0x040fe200078e02ff */
[C---:B------:R-:W-:Y:S01]  /*00b0*/  SHF.L.U32 R7, R67.reuse, 0x1, RZ ;  /* 0x0000000143077819 */ /* 0x040fe200000006ff */
[C---:B------:R-:W-:Y:S01]  /*00c0*/  IMAD R51, R67.reuse, 0x18, RZ ;  /* 0x0000001843337824 */ /* 0x040fe200078e02ff */
[C---:B------:R-:W-:Y:S01]  /*00d0*/  SHF.L.U32 R11, R67.reuse, 0x2, RZ ;  /* 0x00000002430b7819 */ /* 0x040fe200000006ff */
[C---:B------:R-:W-:Y:S01]  /*00e0*/  IMAD R15, R67.reuse, 0x6, RZ ;  /* 0x00000006430f7824 */ /* 0x040fe200078e02ff */
[CC--:B------:R-:W-:Y:S01]  /*00f0*/  LEA R13, R67.reuse, R67.reuse, 0x2 ;  /* 0x00000043430d7211 */ /* 0x0c0fe200078e10ff */
[C---:B------:R-:W-:Y:S01]  /*0100*/  IMAD R81, R67.reuse, 0x30, RZ ;  /* 0x0000003043517824 */ /* 0x040fe200078e02ff */
[CC--:B------:R-:W-:Y:S01]  /*0110*/  LEA R17, R67.reuse, -R67.reuse, 0x3 ;  /* 0x8000004343117211 */ /* 0x0c0fe200078e18ff */
[C---:B------:R-:W-:Y:S01]  /*0120*/  IMAD R23, R67.reuse, 0xa, RZ ;  /* 0x0000000a43177824 */ /* 0x040fe200078e02ff */
[CC--:B------:R-:W-:Y:S01]  /*0130*/  LEA R21, R67.reuse, R67.reuse, 0x3 ;  /* 0x0000004343157211 */ /* 0x0c0fe200078e18ff */
[C---:B------:R-:W-:Y:S01]  /*0140*/  IMAD R31, R67.reuse, 0xe, RZ ;  /* 0x0000000e431f7824 */ /* 0x040fe200078e02ff */
[CC--:B------:R-:W-:Y:S01]  /*0150*/  LEA R33, R67.reuse, -R67.reuse, 0x4 ;  /* 0x8000004343217211 */ /* 0x0c0fe200078e20ff */
[C---:B------:R-:W-:Y:S01]  /*0160*/  IMAD R39, R67.reuse, 0x12, RZ ;  /* 0x0000001243277824 */ /* 0x040fe200078e02ff */
[CC--:B------:R-:W-:Y:S01]  /*0170*/  LEA R37, R67.reuse, R67.reuse, 0x4 ;  /* 0x0000004343257211 */ /* 0x0c0fe200078e20ff */
[C---:B------:R-:W-:Y:S01]  /*0180*/  IMAD R43, R67.reuse, 0x14, RZ ;  /* 0x00000014432b7824 */ /* 0x040fe200078e02ff */
[----:B0-----:R-:W-:Y:S01]  /*0190*/  LOP3.LUT R68, R66, 0x7f, RZ, 0xc0, !PT ;  /* 0x0000007f42447812 */ /* 0x001fe200078ec0ff */
[C---:B------:R-:W-:Y:S01]  /*01a0*/  IMAD R47, R67.reuse, 0x16, RZ ;  /* 0x00000016432f7824 */ /* 0x040fe200078e02ff */
[C---:B------:R-:W-:Y:S01]  /*01b0*/  LEA R65, R67.reuse, -R67, 0x5 ;  /* 0x8000004343417211 */ /* 0x040fe200078e28ff */
[C---:B------:R-:W-:Y:S01]  /*01c0*/  IMAD R25, R67.reuse, 0xb, RZ ;  /* 0x0000000b43197824 */ /* 0x040fe200078e02ff */
[----:B-1----:R-:W-:Y:S01]  /*01d0*/  LEA R2, R0, R68, 0x7 ;  /* 0x0000004400027211 */ /* 0x002fe200078e38ff */
[----:B------:R-:W-:-:S02]  /*01e0*/  IMAD R55, R67, 0x1a, RZ ;  /* 0x0000001a43377824 */ /* 0x000fc400078e02ff */
[C---:B------:R-:W-:Y:S02]  /*01f0*/  IMAD R59, R67.reuse, 0x1c, RZ ;  /* 0x0000001c433b7824 */ /* 0x040fe400078e02ff */
[----:B--2---:R-:W-:Y:S02]  /*0200*/  IMAD R0, R70, c[0x0][0x190], RZ ;  /* 0x0000640046007a24 */ /* 0x004fe400078e02ff */
[----:B------:R-:W-:Y:S02]  /*0210*/  IMAD R3, R2, c[0x0][0x194], RZ ;  /* 0x0000650002037a24 */ /* 0x000fe400078e02ff */
[----:B------:R-:W-:Y:S01]  /*0220*/  IMAD R63, R67, 0x1e, RZ ;  /* 0x0000001e433f7824 */ /* 0x000fe200078e02ff */
[C---:B------:R-:W-:Y:S01]  /*0230*/  SHF.L.U32 R2, R0.reuse, 0x1, RZ ;  /* 0x0000000100027819 */ /* 0x040fe200000006ff */
[----:B------:R-:W-:Y:S01]  /*0240*/  IMAD.HI R0, R0, 0x2, RZ ;  /* 0x0000000200007827 */ /* 0x000fe200078e02ff */
[----:B------:R-:W-:-:S03]  /*0250*/  SHF.L.U32 R5, R3, 0x1, RZ ;  /* 0x0000000103057819 */ /* 0x000fc600000006ff */
[----:B------:R-:W-:Y:S01]  /*0260*/  IMAD.HI R3, R3, 0x2, RZ ;  /* 0x0000000203037827 */ /* 0x000fe200078e02ff */
[----:B------:R-:W-:Y:S02]  /*0270*/  IADD3 R2, P0, P1, R5, c[0x0][0x160], R2 ;  /* 0x0000580005027a10 */ /* 0x000fe4000791e002 */
[C---:B------:R-:W-:Y:S01]  /*0280*/  LEA R5, R67.reuse, R67, 0x1 ;  /* 0x0000004343057211 */ /* 0x040fe200078e08ff */
[----:B------:R-:W-:Y:S01]  /*0290*/  IMAD R29, R67, 0xd, RZ ;  /* 0x0000000d431d7824 */ /* 0x000fe200078e02ff */
[----:B------:R-:W-:Y:S01]  /*02a0*/  IADD3.X R3, R3, c[0x0][0x164], R0, P0, P1 ;  /* 0x0000590003037a10 */ /* 0x000fe200007e2400 */
[C---:B------:R-:W-:Y:S01]  /*02b0*/  IMAD R69, R67.reuse, 0x24, RZ ;  /* 0x0000002443457824 */ /* 0x040fe200078e02ff */
[CC--:B------:R-:W-:Y:S01]  /*02c0*/  LEA R18, P4, R67.reuse, R2.reuse, 0x4 ;  /* 0x0000000243127211 */ /* 0x0c0fe200078820ff */
[C---:B------:R-:W-:Y:S01]  /*02d0*/  IMAD R71, R67.reuse, 0x26, RZ ;  /* 0x0000002643477824 */ /* 0x040fe200078e02ff */
[CC--:B------:R-:W-:Y:S01]  /*02e0*/  LEA R34, P5, R67.reuse, R2.reuse, 0x5 ;  /* 0x0000000243227211 */ /* 0x0c0fe200078a28ff */
[----:B------:R-:W-:Y:S01]  /*02f0*/  IMAD R73, R67, 0x28, RZ ;  /* 0x0000002843497824 */ /* 0x000fe200078e02ff */
[-C--:B------:R-:W-:Y:S01]  /*0300*/  IADD3 R36, P1, R19, R2.reuse, RZ ;  /* 0x0000000213247210 */ /* 0x080fe20007f3e0ff */
[----:B------:R-:W-:Y:S01]  /*0310*/  IMAD R75, R67, 0x2a, RZ ;  /* 0x0000002a434b7824 */ /* 0x000fe200078e02ff */
[-C--:B------:R-:W-:Y:S01]  /*0320*/  LEA.HI.X.SX32 R19, R9, R3.reuse, 0x1, P4 ;  /* 0x0000000309137211 */ /* 0x080fe200020f0eff */
[----:B------:R-:W-:Y:S01]  /*0330*/  IMAD R77, R67, 0x2c, RZ ;  /* 0x0000002c434d7824 */ /* 0x000fe200078e02ff */
[-C--:B------:R-:W-:Y:S01]  /*0340*/  LEA.HI.X.SX32 R35, R35, R3.reuse, 0x1, P5 ;  /* 0x0000000323237211 */ /* 0x080fe200028f0eff */
[----:B------:R-:W-:Y:S01]  /*0350*/  IMAD R79, R67, 0x2e, RZ ;  /* 0x0000002e434f7824 */ /* 0x000fe200078e02ff */
[-C--:B------:R-:W-:Y:S01]  /*0360*/  IADD3 R14, P4, R27, R2.reuse, RZ ;  /* 0x000000021b0e7210 */ /* 0x080fe20007f9e0ff */
[----:B------:R-:W-:Y:S01]  /*0370*/  IMAD R41, R67, 0x13, RZ ;  /* 0x0000001343297824 */ /* 0x000fe200078e02ff */
[-C--:B------:R-:W-:Y:S01]  /*0380*/  IADD3 R26, P5, R51, R2.reuse, RZ ;  /* 0x00000002331a7210 */ /* 0x080fe20007fbe0ff */
        /* <DEDUP_REMOVED lines=10> */
[C---:B------:R-:W-:Y:S01]  /*0430*/  IMAD R89, R67.reuse, 0x38, RZ ;  /* 0x0000003843597824 */ /* 0x040fe200078e02ff */
[CC--:B------:R-:W-:Y:S01]  /*0440*/  LEA R6, P5, R67.reuse, R2.reuse, 0x2 ;  /* 0x0000000243067211 */ /* 0x0c0fe200078a10ff */
[----:B------:R-:W-:Y:S01]  /*0450*/  IMAD R91, R67, 0x3a, RZ ;  /* 0x0000003a435b7824 */ /* 0x000fe200078e02ff */
[-C--:B------:R-:W-:Y:S01]  /*0460*/  LEA.HI.X.SX32 R9, R5, R3.reuse, 0x1, P2 ;  /* 0x0000000305097211 */ /* 0x080fe200010f0eff */
[----:B------:R-:W-:Y:S01]  /*0470*/  IMAD R93, R67, 0x3c, RZ ;  /* 0x0000003c435d7824 */ /* 0x000fe200078e02ff */
[-C--:B------:R-:W-:Y:S01]  /*0480*/  LEA.HI.X.SX32 R51, R51, R3.reuse, 0x1, P6 ;  /* 0x0000000333337211 */ /* 0x080fe200030f0eff */
[C---:B------:R-:W-:Y:S01]  /*0490*/  IMAD R95, R67.reuse, 0x3e, RZ ;  /* 0x0000003e435f7824 */ /* 0x040fe200078e02ff */
[CC--:B------:R-:W-:Y:S01]  /*04a0*/  LEA.HI.X.SX32 R5, R67.reuse, R3.reuse, 0x1, P4 ;  /* 0x0000000343057211 */ /* 0x0c0fe200020f0eff */
[----:B------:R-:W-:Y:S01]  /*04b0*/  IMAD R53, R67, 0x19, RZ ;  /* 0x0000001943357824 */ /* 0x000fe200078e02ff */
[----:B------:R-:W-:Y:S01]  /*04c0*/  LEA.HI.X.SX32 R7, R7, R3, 0x1, P5 ;  /* 0x0000000307077211 */ /* 0x000fe200028f0eff */
[C---:B------:R-:W-:Y:S01]  /*04d0*/  IMAD R57, R67.reuse, 0x1b, RZ ;  /* 0x0000001b43397824 */ /* 0x040fe200078e02ff */
[CC--:B------:R-:W-:Y:S01]  /*04e0*/  LEA R10, P6, R67.reuse, R2.reuse, 0x3 ;  /* 0x00000002430a7211 */ /* 0x0c0fe200078c18ff */
[----:B------:R-:W-:Y:S01]  /*04f0*/  IMAD R61, R67, 0x1d, RZ ;  /* 0x0000001d433d7824 */ /* 0x000fe200078e02ff */
[-C--:B------:R-:W-:Y:S01]  /*0500*/  IADD3 R12, P4, R23, R2.reuse, RZ ;  /* 0x00000002170c7210 */ /* 0x080fe20007f9e0ff */
[----:B------:R0:W2:Y:S01]  /*0510*/  LDG.E.U16 R19, [R18.64] ;  /* 0x0000000412137981 */ /* 0x0000a2000c1e1500 */
[----:B------:R-:W-:-:S02]  /*0520*/  IADD3 R16, P5, R31, R2, RZ ;  /* 0x000000021f107210 */ /* 0x000fc40007fbe0ff */
[-C--:B------:R-:W-:Y:S01]  /*0530*/  LEA.HI.X.SX32 R11, R11, R3.reuse, 0x1, P6 ;  /* 0x000000030b0b7211 */ /* 0x080fe200030f0eff */
[----:B------:R-:W3:Y:S01]  /*0540*/  LDG.E.U16 R35, [R34.64] ;  /* 0x0000000422237981 */ /* 0x000ee2000c1e1500 */
[-C--:B------:R-:W-:Y:S02]  /*0550*/  LEA.HI.X.SX32 R13, R13, R3.reuse, 0x1, P4 ;  /* 0x000000030d0d7211 */ /* 0x080fe400020f0eff */
[----:B------:R-:W-:Y:S01]  /*0560*/  LEA.HI.X.SX32 R17, R17, R3, 0x1, P5 ;  /* 0x0000000311117211 */ /* 0x000fe200028f0eff */
[----:B------:R-:W4:Y:S01]  /*0570*/  LDG.E.U16 R51, [R50.64] ;  /* 0x0000000432337981 */ /* 0x000f22000c1e1500 */
[-C--:B------:R-:W-:Y:S02]  /*0580*/  IADD3 R20, P6, R39, R2.reuse, RZ ;  /* 0x0000000227147210 */ /* 0x080fe40007fde0ff */
[-C--:B------:R-:W-:Y:S01]  /*0590*/  IADD3 R22, P4, R43, R2.reuse, RZ ;  /* 0x000000022b167210 */ /* 0x080fe20007f9e0ff */
[----:B------:R1:W5:Y:S01]  /*05a0*/  LDG.E.U16 R4, [R4.64] ;  /* 0x0000000404047981 */ /* 0x000362000c1e1500 */
[----:B------:R-:W-:-:S02]  /*05b0*/  IADD3 R24, P5, R47, R2, RZ ;  /* 0x000000022f187210 */ /* 0x000fc40007fbe0ff */
[-C--:B------:R-:W-:Y:S01]  /*05c0*/  LEA.HI.X.SX32 R21, R21, R3.reuse, 0x1, P6 ;  /* 0x0000000315157211 */ /* 0x080fe200030f0eff */
[----:B------:R0:W5:Y:S01]  /*05d0*/  LDG.E.U16 R6, [R6.64] ;  /* 0x0000000406067981 */ /* 0x000162000c1e1500 */
[-C--:B------:R-:W-:Y:S02]  /*05e0*/  LEA.HI.X.SX32 R23, R23, R3.reuse, 0x1, P4 ;  /* 0x0000000317177211 */ /* 0x080fe400020f0eff */
[----:B------:R-:W-:Y:S01]  /*05f0*/  LEA.HI.X.SX32 R25, R25, R3, 0x1, P5 ;  /* 0x0000000319197211 */ /* 0x000fe200028f0eff */
[----:B------:R-:W5:Y:S01]  /*0600*/  LDG.E.U16 R20, [R20.64] ;  /* 0x0000000414147981 */ /* 0x000f62000c1e1500 */
[-C--:B------:R-:W-:Y:S02]  /*0610*/  IADD3 R28, P6, R55, R2.reuse, RZ ;  /* 0x00000002371c7210 */ /* 0x080fe40007fde0ff */
[-C--:B------:R-:W-:Y:S01]  /*0620*/  IADD3 R30, P4, R59, R2.reuse, RZ ;  /* 0x000000023b1e7210 */ /* 0x080fe20007f9e0ff */
[----:B------:R-:W5:Y:S01]  /*0630*/  LDG.E.U16 R22, [R22.64] ;  /* 0x0000000416167981 */ /* 0x000f62000c1e1500 */
        /* <DEDUP_REMOVED lines=10> */
[-C--:B------:R-:W-:Y:S01]  /*06e0*/  IADD3 R44, P6, R75, R2.reuse, RZ ;  /* 0x000000024b2c7210 */ /* 0x080fe20007fde0ff */
[----:B------:R-:W5:Y:S01]  /*06f0*/  LDG.E.U16 R26, [R26.64] ;  /* 0x000000041a1a7981 */ /* 0x000f62000c1e1500 */
[-C--:B------:R-:W-:Y:S02]  /*0700*/  IADD3 R46, P4, R77, R2.reuse, RZ ;  /* 0x000000024d2e7210 */ /* 0x080fe40007f9e0ff */
[----:B------:R-:W-:Y:S01]  /*0710*/  IADD3 R48, P5, R79, R2, RZ ;  /* 0x000000024f307210 */ /* 0x000fe20007fbe0ff */
[----:B------:R-:W5:Y:S01]  /*0720*/  LDG.E.U16 R12, [R12.64] ;  /* 0x000000040c0c7981 */ /* 0x000f62000c1e1500 */
[-C--:B------:R-:W-:Y:S02]  /*0730*/  LEA.HI.X.SX32 R37, R37, R3.reuse, 0x1, P1 ;  /* 0x0000000325257211 */ /* 0x080fe400008f0eff */
[-C--:B------:R-:W-:Y:S01]  /*0740*/  LEA.HI.X.SX32 R39, R39, R3.reuse, 0x1, P0 ;  /* 0x0000000327277211 */ /* 0x080fe200000f0eff */
[----:B------:R-:W5:Y:S01]  /*0750*/  LDG.E.U16 R28, [R28.64] ;  /* 0x000000041c1c7981 */ /* 0x000f62000c1e1500 */
[----:B------:R-:W-:-:S02]  /*0760*/  LEA.HI.X.SX32 R41, R41, R3, 0x1, P3 ;  /* 0x0000000329297211 */ /* 0x000fc400018f0eff */
[-C--:B------:R-:W-:Y:S01]  /*0770*/  LEA.HI.X.SX32 R43, R43, R3.reuse, 0x1, P2 ;  /* 0x000000032b2b7211 */ /* 0x080fe200010f0eff */
[----:B------:R-:W5:Y:S01]  /*0780*/  LDG.E.U16 R36, [R36.64] ;  /* 0x0000000424247981 */ /* 0x000f62000c1e1500 */
[-C--:B------:R-:W-:Y:S02]  /*0790*/  LEA.HI.X.SX32 R45, R45, R3.reuse, 0x1, P6 ;  /* 0x000000032d2d7211 */ /* 0x080fe400030f0eff */
[-C--:B------:R-:W-:Y:S01]  /*07a0*/  LEA.HI.X.SX32 R47, R47, R3.reuse, 0x1, P4 ;  /* 0x000000032f2f7211 */ /* 0x080fe200020f0eff */
[----:B------:R-:W5:Y:S01]  /*07b0*/  LDG.E.U16 R38, [R38.64] ;  /* 0x0000000426267981 */ /* 0x000f62000c1e1500 */
[----:B------:R-:W-:Y:S02]  /*07c0*/  LEA.HI.X.SX32 R49, R49, R3, 0x1, P5 ;  /* 0x0000000331317211 */ /* 0x000fe400028f0eff */
[-C--:B------:R-:W-:Y:S01]  /*07d0*/  IADD3 R52, P1, R83, R2.reuse, RZ ;  /* 0x0000000253347210 */ /* 0x080fe20007f3e0ff */
[----:B------:R-:W5:Y:S01]  /*07e0*/  LDG.E.U16 R40, [R40.64] ;  /* 0x0000000428287981 */ /* 0x000f62000c1e1500 */
[----:B------:R-:W-:-:S02]  /*07f0*/  IADD3 R54, P0, R85, R2, RZ ;  /* 0x0000000255367210 */ /* 0x000fc40007f1e0ff */
[-C--:B------:R-:W-:Y:S01]  /*0800*/  IADD3 R56, P3, R87, R2.reuse, RZ ;  /* 0x0000000257387210 */ /* 0x080fe20007f7e0ff */
[----:B------:R-:W5:Y:S01]  /*0810*/  LDG.E.U16 R42, [R42.64] ;  /* 0x000000042a2a7981 */ /* 0x000f62000c1e1500 */
[-C--:B------:R-:W-:Y:S02]  /*0820*/  IADD3 R58, P2, R89, R2.reuse, RZ ;  /* 0x00000002593a7210 */ /* 0x080fe40007f5e0ff */
[-C--:B------:R-:W-:Y:S01]  /*0830*/  IADD3 R60, P6, R91, R2.reuse, RZ ;  /* 0x000000025b3c7210 */ /* 0x080fe20007fde0ff */
[----:B------:R-:W5:Y:S01]  /*0840*/  LDG.E.U16 R44, [R44.64] ;  /* 0x000000042c2c7981 */ /* 0x000f62000c1e1500 */
[-C--:B------:R-:W-:Y:S02]  /*0850*/  IADD3 R62, P4, R93, R2.reuse, RZ ;  /* 0x000000025d3e7210 */ /* 0x080fe40007f9e0ff */
[----:B------:R-:W-:Y:S01]  /*0860*/  IADD3 R64, P5, R95, R2, RZ ;  /* 0x000000025f407210 */ /* 0x000fe20007fbe0ff */
[----:B------:R-:W5:Y:S01]  /*0870*/  LDG.E.U16 R14, [R14.64] ;  /* 0x000000040e0e7981 */ /* 0x000f62000c1e1500 */
[----:B------:R-:W-:-:S02]  /*0880*/  LEA.HI.X.SX32 R53, R53, R3, 0x1, P1 ;  /* 0x0000000335357211 */ /* 0x000fc400008f0eff */
[-C--:B------:R-:W-:Y:S01]  /*0890*/  LEA.HI.X.SX32 R55, R55, R3.reuse, 0x1, P0 ;  /* 0x0000000337377211 */ /* 0x080fe200000f0eff */
[----:B------:R-:W5:Y:S01]  /*08a0*/  LDG.E.U16 R30, [R30.64] ;  /* 0x000000041e1e7981 */ /* 0x000f62000c1e1500 */
[-C--:B------:R-:W-:Y:S02]  /*08b0*/  LEA.HI.X.SX32 R57, R57, R3.reuse, 0x1, P3 ;  /* 0x0000000339397211 */ /* 0x080fe400018f0eff */
[-C--:B------:R-:W-:Y:S01]  /*08c0*/  LEA.HI.X.SX32 R59, R59, R3.reuse, 0x1, P2 ;  /* 0x000000033b3b7211 */ /* 0x080fe200010f0eff */
[----:B------:R-:W5:Y:S01]  /*08d0*/  LDG.E.U16 R52, [R52.64] ;  /* 0x0000000434347981 */ /* 0x000f62000c1e1500 */
[-C--:B------:R-:W-:Y:S02]  /*08e0*/  LEA.HI.X.SX32 R61, R61, R3.reuse, 0x1, P6 ;  /* 0x000000033d3d7211 */ /* 0x080fe400030f0eff */
[-C--:B------:R-:W-:Y:S01]  /*08f0*/  LEA.HI.X.SX32 R63, R63, R3.reuse, 0x1, P4 ;  /* 0x000000033f3f7211 */ /* 0x080fe200020f0eff */
[----:B------:R-:W5:Y:S01]  /*0900*/  LDG.E.U16 R54, [R54.64] ;  /* 0x0000000436367981 */ /* 0x000f62000c1e1500 */
[----:B------:R-:W-:-:S03]  /*0910*/  LEA.HI.X.SX32 R65, R65, R3, 0x1, P5 ;  /* 0x0000000341417211 */ /* 0x000fc600028f0eff */
[----:B------:R0:W5:Y:S04]  /*0920*/  LDG.E.U16 R3, [R2.64] ;  /* 0x0000000402037981 */ /* 0x000168000c1e1500 */
[----:B------:R-:W5:Y:S04]  /*0930*/  LDG.E.U16 R56, [R56.64] ;  /* 0x0000000438387981 */ /* 0x000f68000c1e1500 */
[----:B------:R-:W5:Y:S04]  /*0940*/  LDG.E.U16 R58, [R58.64] ;  /* 0x000000043a3a7981 */ /* 0x000f68000c1e1500 */
[----:B------:R-:W5:Y:S04]  /*0950*/  LDG.E.U16 R60, [R60.64] ;  /* 0x000000043c3c7981 */ /* 0x000f68000c1e1500 */
[----:B------:R-:W5:Y:S04]  /*0960*/  LDG.E.U16 R46, [R46.64] ;  /* 0x000000042e2e7981 */ /* 0x000f68000c1e1500 */
[----:B------:R-:W5:Y:S04]  /*0970*/  LDG.E.U16 R62, [R62.64] ;  /* 0x000000043e3e7981 */ /* 0x000f68000c1e1500 */
[----:B------:R-:W5:Y:S04]  /*0980*/  LDG.E.U16 R33, [R32.64] ;  /* 0x0000000420217981 */ /* 0x000f68000c1e1500 */
[----:B------:R-:W5:Y:S04]  /*0990*/  LDG.E.U16 R49, [R48.64] ;  /* 0x0000000430317981 */ /* 0x000f68000c1e1500 */
[----:B------:R-:W5:Y:S04]  /*09a0*/  LDG.E.U16 R65, [R64.64] ;  /* 0x0000000440417981 */ /* 0x000f68000c1e1500 */
[----:B------:R1:W5:Y:S01]  /*09b0*/  LDG.E.U16 R17, [R16.64] ;  /* 0x0000000410117981 */ /* 0x000362000c1e1500 */
[----:B------:R-:W-:-:S04]  /*09c0*/  SHF.L.U32 R0, R68, 0x1, RZ ;  /* 0x0000000144007819 */ /* 0x000fc800000006ff */
[C---:B------:R-:W-:Y:S02]  /*09d0*/  LOP3.LUT R74, R0.reuse, 0x10, RZ, 0x3c, !PT ;  /* 0x00000010004a7812 */ /* 0x040fe400078e3cff */
[----:B------:R-:W-:Y:S02]  /*09e0*/  LOP3.LUT R72, R0, 0x20, RZ, 0x3c, !PT ;  /* 0x0000002000487812 */ /* 0x000fe400078e3cff */
[----:B0-----:R-:W-:-:S04]  /*09f0*/  MOV R2, 0x1 ;  /* 0x0000000100027802 */ /* 0x001fc80000000f00 */
[----:B------:R-:W-:Y:S02]  /*0a00*/  ISETP.LE.AND P0, PT, R2, c[0x0][0x1d0], PT ;  /* 0x0000740002007a0c */ /* 0x000fe40003f03270 */
[C---:B------:R-:W-:Y:S02]  /*0a10*/  LOP3.LUT R2, R0.reuse, 0x40, RZ, 0x3c, !PT ;  /* 0x0000004000027812 */ /* 0x040fe400078e3cff */
[C---:B------:R-:W-:Y:S01]  /*0a20*/  LOP3.LUT R252, R0.reuse, 0x70, RZ, 0x3c, !PT ;  /* 0x0000007000fc7812 */ /* 0x040fe200078e3cff */
[----:B------:R-:W-:Y:S01]  /*0a30*/  CS2R R132, SRZ ;  /* 0x0000000000847805 */ /* 0x000fe2000001ff00 */
[----:B-1----:R-:W-:Y:S01]  /*0a40*/  MOV R5, 0xff800000 ;  /* 0xff80000000057802 */ /* 0x002fe20000000f00 */
[----:B------:R-:W-:Y:S01]  /*0a50*/  CS2R R134, SRZ ;  /* 0x0000000000867805 */ /* 0x000fe2000001ff00 */
[----:B------:R-:W-:Y:S01]  /*0a60*/  MOV R7, 0xff800000 ;  /* 0xff80000000077802 */ /* 0x000fe20000000f00 */
[----:B------:R-:W-:Y:S01]  /*0a70*/  CS2R R124, SRZ ;  /* 0x00000000007c7805 */ /* 0x000fe2000001ff00 */
[----:B------:R-:W-:Y:S01]  /*0a80*/  MOV R9, 0xff800000 ;  /* 0xff80000000097802 */ /* 0x000fe20000000f00 */
[----:B------:R-:W-:Y:S01]  /*0a90*/  CS2R R126, SRZ ;  /* 0x00000000007e7805 */ /* 0x000fe2000001ff00 */
[----:B------:R-:W-:Y:S01]  /*0aa0*/  MOV R18, 0x3f800000 ;  /* 0x3f80000000127802 */ /* 0x000fe20000000f00 */
[----:B------:R-:W-:Y:S01]  /*0ab0*/  CS2R R144, SRZ ;  /* 0x0000000000907805 */ /* 0x000fe2000001ff00 */
[----:B------:R-:W-:Y:S01]  /*0ac0*/  MOV R16, 0x3f800000 ;  /* 0x3f80000000107802 */ /* 0x000fe20000000f00 */
[----:B------:R-:W-:Y:S01]  /*0ad0*/  CS2R R146, SRZ ;  /* 0x0000000000927805 */ /* 0x000fe2000001ff00 */
        /* <DEDUP_REMOVED lines=10> */
[----:B--2---:R-:W-:Y:S04]  /*0b80*/  STS.U16 [R0+0x800], R19 ;  /* 0x0008001300007388 */ /* 0x004fe80000000400 */
[----:B---3--:R-:W-:Y:S04]  /*0b90*/  STS.U16 [R0+0x1000], R35 ;  /* 0x0010002300007388 */ /* 0x008fe80000000400 */
[----:B----4-:R-:W-:Y:S04]  /*0ba0*/  STS.U16 [R0+0x1800], R51 ;  /* 0x0018003300007388 */ /* 0x010fe80000000400 */
[----:B-----5:R0:W-:Y:S04]  /*0bb0*/  STS.U16 [R0], R3 ;  /* 0x0000000300007388 */ /* 0x0201e80000000400 */
[----:B------:R-:W-:Y:S04]  /*0bc0*/  STS.U16 [R74+0x100], R4 ;  /* 0x000100044a007388 */ /* 0x000fe80000000400 */
[----:B------:R-:W-:Y:S01]  /*0bd0*/  STS.U16 [R74+0x900], R20 ;  /* 0x000900144a007388 */ /* 0x000fe20000000400 */
[----:B0-----:R-:W-:-:S03]  /*0be0*/  LOP3.LUT R3, R0, 0x30, RZ, 0x3c, !PT ;  /* 0x0000003000037812 */ /* 0x001fc600078e3cff */
[----:B------:R-:W-:Y:S04]  /*0bf0*/  STS.U16 [R74+0x1100], R36 ;  /* 0x001100244a007388 */ /* 0x000fe80000000400 */
        /* <DEDUP_REMOVED lines=8> */
[----:B------:R0:W-:Y:S04]  /*0c80*/  STS.U16 [R3+0x1b00], R56 ;  /* 0x001b003803007388 */ /* 0x0001e80000000400 */
[----:B------:R-:W-:Y:S04]  /*0c90*/  STS.U16 [R2+0x400], R10 ;  /* 0x0004000a02007388 */ /* 0x000fe80000000400 */
[----:B------:R-:W-:Y:S01]  /*0ca0*/  STS.U16 [R2+0xc00], R26 ;  /* 0x000c001a02007388 */ /* 0x000fe20000000400 */
[----:B0-----:R-:W-:-:S03]  /*0cb0*/  LOP3.LUT R3, R0, 0x50, RZ, 0x3c, !PT ;  /* 0x0000005000037812 */ /* 0x001fc600078e3cff */
[----:B------:R-:W-:Y:S04]  /*0cc0*/  STS.U16 [R2+0x1400], R42 ;  /* 0x0014002a02007388 */ /* 0x000fe80000000400 */
[----:B------:R0:W-:Y:S04]  /*0cd0*/  STS.U16 [R2+0x1c00], R58 ;  /* 0x001c003a02007388 */ /* 0x0001e80000000400 */
[----:B------:R-:W-:Y:S04]  /*0ce0*/  STS.U16 [R3+0x500], R12 ;  /* 0x0005000c03007388 */ /* 0x000fe80000000400 */
[----:B------:R-:W-:Y:S01]  /*0cf0*/  STS.U16 [R3+0xd00], R28 ;  /* 0x000d001c03007388 */ /* 0x000fe20000000400 */
[----:B0-----:R-:W-:-:S03]  /*0d00*/  LOP3.LUT R2, R0, 0x60, RZ, 0x3c, !PT ;  /* 0x0000006000027812 */ /* 0x001fc600078e3cff */
[----:B------:R-:W-:Y:S04]  /*0d10*/  STS.U16 [R3+0x1500], R44 ;  /* 0x0015002c03007388 */ /* 0x000fe80000000400 */
[----:B------:R-:W-:Y:S04]  /*0d20*/  STS.U16 [R3+0x1d00], R60 ;  /* 0x001d003c03007388 */ /* 0x000fe80000000400 */
[----:B------:R0:W-:Y:S04]  /*0d30*/  STS.U16 [R2+0x600], R14 ;  /* 0x0006000e02007388 */ /* 0x0001e80000000400 */
[----:B------:R-:W-:Y:S04]  /*0d40*/  STS.U16 [R2+0xe00], R30 ;  /* 0x000e001e02007388 */ /* 0x000fe80000000400 */
[----:B------:R-:W-:Y:S04]  /*0d50*/  STS.U16 [R2+0x1600], R46 ;  /* 0x0016002e02007388 */ /* 0x000fe80000000400 */
[----:B------:R-:W-:Y:S04]  /*0d60*/  STS.U16 [R2+0x1e00], R62 ;  /* 0x001e003e02007388 */ /* 0x000fe80000000400 */
[----:B------:R-:W-:Y:S04]  /*0d70*/  STS.U16 [R252+0xf00], R33 ;  /* 0x000f0021fc007388 */ /* 0x000fe80000000400 */
[----:B------:R-:W-:Y:S04]  /*0d80*/  STS.U16 [R252+0x1700], R49 ;  /* 0x00170031fc007388 */ /* 0x000fe80000000400 */
[----:B------:R-:W-:Y:S01]  /*0d90*/  STS.U16 [R252+0x1f00], R65 ;  /* 0x001f0041fc007388 */ /* 0x000fe20000000400 */
[----:B------:R-:W-:-:S02]  /*0da0*/  MOV R20, 0x3f800000 ;  /* 0x3f80000000147802 */ /* 0x000fc40000000f00 */
[----:B------:R-:W-:Y:S01]  /*0db0*/  MOV R8, 0xff800000 ;  /* 0xff80000000087802 */ /* 0x000fe20000000f00 */
[----:B------:R1:W-:Y:S01]  /*0dc0*/  STS.U16 [R252+0x700], R17 ;  /* 0x00070011fc007388 */ /* 0x0003e20000000400 */
[----:B0-----:R-:W-:Y:S02]  /*0dd0*/  MOV R14, 0x3f800000 ;  /* 0x3f800000000e7802 */ /* 0x001fe40000000f00 */
[C---:B------:R-:W-:Y:S02]  /*0de0*/  SHF.L.U32 R26, R66.reuse, 0x1, RZ ;  /* 0x00000001421a7819 */ /* 0x040fe400000006ff */
[----:B-1----:R-:W-:Y:S01]  /*0df0*/  SHF.L.U32 R17, R66, 0x3, RZ ;  /* 0x0000000342117819 */ /* 0x002fe200000006ff */
[----:B------:R-:W-:Y:S05]  /*0e00*/  @!P0 BRA `(.L_x_0) ;  /* 0x0000667000008947 */ /* 0x000fea0003800000 */
[----:B------:R-:W-:Y:S01]  /*0e10*/  SHF.R.U32.HI R2, RZ, 0x5, R66 ;  /* 0x00000005ff027819 */ /* 0x000fe20000011642 */
[----:B------:R-:W-:Y:S01]  /*0e20*/  IMAD R3, R70, c[0x0][0x1b0], RZ ;  /* 0x00006c0046037a24 */ /* 0x000fe200078e02ff */
[----:B------:R-:W-:Y:S01]  /*0e30*/  MOV R27, c[0x0][0x1a4] ;  /* 0x00006900001b7a02 */ /* 0x000fe20000000f00 */
[----:B------:R-:W-:Y:S01]  /*0e40*/  IMAD R15, R68, c[0x0][0x1b4], RZ ;  /* 0x00006d00440f7a24 */ /* 0x000fe200078e02ff */
[----:B------:R-:W-:Y:S01]  /*0e50*/  SGXT.U32 R2, R2, 0x2 ;  /* 0x000000020202781a */ /* 0x000fe20000000000 */
[----:B------:R-:W-:Y:S01]  /*0e60*/  CS2R R132, SRZ ;  /* 0x0000000000847805 */ /* 0x000fe2000001ff00 */
[----:B------:R-:W-:Y:S01]  /*0e70*/  LOP3.LUT R4, R66, 0x1f, RZ, 0xc0, !PT ;  /* 0x0000001f42047812 */ /* 0x000fe200078ec0ff */
[----:B------:R-:W-:Y:S01]  /*0e80*/  CS2R R134, SRZ ;  /* 0x0000000000867805 */ /* 0x000fe2000001ff00 */
[----:B------:R-:W-:Y:S01]  /*0e90*/  SHF.L.U32 R192, R3, 0x1, RZ ;  /* 0x0000000103c07819 */ /* 0x000fe200000006ff */
[----:B------:R-:W-:Y:S01]  /*0ea0*/  IMAD R6, R2, c[0x0][0x1a4], RZ ;  /* 0x0000690002067a24 */ /* 0x000fe200078e02ff */
[----:B------:R-:W-:Y:S01]  /*0eb0*/  SHF.L.U32 R193, R15, 0x1, RZ ;  /* 0x000000010fc17819 */ /* 0x000fe200000006ff */
[----:B------:R-:W-:Y:S01]  /*0ec0*/  IMAD R2, R70, c[0x0][0x1a0], RZ ;  /* 0x0000680046027a24 */ /* 0x000fe200078e02ff */
[----:B------:R-:W-:Y:S01]  /*0ed0*/  LOP3.LUT R23, R17, 0x30, RZ, 0xc0, !PT ;  /* 0x0000003011177812 */ /* 0x000fe200078ec0ff */
[----:B------:R-:W-:Y:S01]  /*0ee0*/  IMAD R5, R4, c[0x0][0x1a8], RZ ;  /* 0x00006a0004057a24 */ /* 0x000fe200078e02ff */
[----:B------:R-:W-:Y:S01]  /*0ef0*/  LEA R8, R27, R6, 0x2 ;  /* 0x000000061b087211 */ /* 0x000fe200078e10ff */
[----:B------:R-:W-:Y:S01]  /*0f00*/  IMAD.HI R17, R15, 0x2, RZ ;  /* 0x000000020f117827 */ /* 0x000fe200078e02ff */
[C---:B------:R-:W-:Y:S01]  /*0f10*/  SHF.L.U32 R4, R2.reuse, 0x1, RZ ;  /* 0x0000000102047819 */ /* 0x040fe200000006ff */
[----:B------:R-:W-:Y:S01]  /*0f20*/  CS2R R124, SRZ ;  /* 0x00000000007c7805 */ /* 0x000fe2000001ff00 */
[----:B------:R-:W-:Y:S01]  /*0f30*/  LEA R9, R27, R8, 0x2 ;  /* 0x000000081b097211 */ /* 0x000fe200078e10ff */
[----:B------:R-:W-:Y:S01]  /*0f40*/  IMAD.HI R2, R2, 0x2, RZ ;  /* 0x0000000202027827 */ /* 0x000fe200078e02ff */
[----:B------:R-:W-:Y:S01]  /*0f50*/  SHF.L.U32 R7, R5, 0x1, RZ ;  /* 0x0000000105077819 */ /* 0x000fe200000006ff */
[----:B------:R-:W-:Y:S01]  /*0f60*/  CS2R R126, SRZ ;  /* 0x00000000007e7805 */ /* 0x000fe2000001ff00 */
[----:B------:R-:W-:Y:S01]  /*0f70*/  LEA R10, R27, R9, 0x2 ;  /* 0x000000091b0a7211 */ /* 0x000fe200078e10ff */
[----:B------:R-:W-:Y:S01]  /*0f80*/  IMAD.HI R5, R5, 0x2, RZ ;  /* 0x0000000205057827 */ /* 0x000fe200078e02ff */
[----:B------:R-:W-:Y:S01]  /*0f90*/  IADD3 R25, P0, P1, R7, c[0x0][0x168], R4 ;  /* 0x00005a0007197a10 */ /* 0x000fe2000791e004 */
[----:B------:R-:W-:Y:S01]  /*0fa0*/  CS2R R144, SRZ ;  /* 0x0000000000907805 */ /* 0x000fe2000001ff00 */
[----:B------:R-:W-:Y:S01]  /*0fb0*/  LEA R11, R27, R10, 0x2 ;  /* 0x0000000a1b0b7211 */ /* 0x000fe200078e10ff */
[----:B------:R-:W-:Y:S01]  /*0fc0*/  IMAD.HI R4, R3, 0x2, RZ ;  /* 0x0000000203047827 */ /* 0x000fe200078e02ff */
[----:B------:R-:W-:Y:S01]  /*0fd0*/  IADD3 R192, P2, P3, R193, c[0x0][0x170], R192 ;  /* 0x00005c00c1c07a10 */ /* 0x000fe20007b5e0c0 */
[----:B------:R-:W-:Y:S01]  /*0fe0*/  CS2R R146, SRZ ;  /* 0x0000000000927805 */ /* 0x000fe2000001ff00 */
[C---:B------:R-:W-:Y:S01]  /*0ff0*/  LEA R12, R27.reuse, R11, 0x2 ;  /* 0x0000000b1b0c7211 */ /* 0x040fe200078e10ff */
[----:B------:R-:W-:Y:S01]  /*1000*/  CS2R R188, SRZ ;  /* 0x0000000000bc7805 */ /* 0x000fe2000001ff00 */
[----:B------:R-:W-:Y:S01]  /*1010*/  LOP3.LUT R16, R66, 0x7, RZ, 0xc0, !PT ;  /* 0x0000000742107812 */ /* 0x000fe200078ec0ff */
[----:B------:R-:W-:Y:S01]  /*1020*/  CS2R R190, SRZ ;  /* 0x0000000000be7805 */ /* 0x000fe2000001ff00 */
[C---:B------:R-:W-:Y:S01]  /*1030*/  LEA R13, R27.reuse, R12, 0x2 ;  /* 0x0000000c1b0d7211 */ /* 0x040fe200078e10ff */
[----:B------:R-:W-:Y:S01]  /*1040*/  CS2R R136, SRZ ;  /* 0x0000000000887805 */ /* 0x000fe2000001ff00 */
[----:B------:R-:W-:Y:S01]  /*1050*/  LOP3.LUT R18, R26, 0x10, RZ, 0xc0, !PT ;  /* 0x000000101a127812 */ /* 0x000fe200078ec0ff */
[----:B------:R-:W-:Y:S01]  /*1060*/  IMAD R22, R16, 0x110, RZ ;  /* 0x0000011010167824 */ /* 0x000fe200078e02ff */
[----:B------:R-:W-:Y:S01]  /*1070*/  LEA R7, R27, R13, 0x2 ;  /* 0x0000000d1b077211 */ /* 0x000fe200078e10ff */
[----:B------:R-:W-:Y:S01]  /*1080*/  CS2R R138, SRZ ;  /* 0x00000000008a7805 */ /* 0x000fe2000001ff00 */
[----:B------:R-:W-:Y:S01]  /*1090*/  IADD3.X R193, R17, c[0x0][0x174], R4, P2, P3 ;  /* 0x00005d0011c17a10 */ /* 0x000fe200017e6404 */
[----:B------:R-:W-:Y:S01]  /*10a0*/  CS2R R140, SRZ ;  /* 0x00000000008c7805 */ /* 0x000fe2000001ff00 */
[----:B------:R-:W-:Y:S01]  /*10b0*/  IADD3.X R17, R5, c[0x0][0x16c], R2, P0, P1 ;  /* 0x00005b0005117a10 */ /* 0x000fe200007e2402 */
[----:B------:R-:W-:Y:S01]  /*10c0*/  CS2R R142, SRZ ;  /* 0x00000000008e7805 */ /* 0x000fe2000001ff00 */
[----:B------:R-:W-:Y:S01]  /*10d0*/  SHF.L.U32 R19, R66, 0x7, RZ ;  /* 0x0000000742137819 */ /* 0x000fe200000006ff */
[----:B------:R-:W-:Y:S01]  /*10e0*/  CS2R R152, SRZ ;  /* 0x0000000000987805 */ /* 0x000fe2000001ff00 */
[----:B------:R-:W-:Y:S01]  /*10f0*/  LOP3.LUT R21, R18, 0x60, R66, 0xf8, !PT ;  /* 0x0000006012157812 */ /* 0x000fe200078ef842 */
[----:B------:R-:W-:Y:S01]  /*1100*/  CS2R R154, SRZ ;  /* 0x00000000009a7805 */ /* 0x000fe2000001ff00 */
[----:B------:R-:W-:Y:S01]  /*1110*/  LEA R30, P0, R6, R25, 0x1 ;  /* 0x00000019061e7211 */ /* 0x000fe200078008ff */
[----:B------:R-:W-:Y:S01]  /*1120*/  CS2R R164, SRZ ;  /* 0x0000000000a47805 */ /* 0x000fe2000001ff00 */
[----:B------:R-:W-:Y:S01]  /*1130*/  LEA R14, R27, R7, 0x2 ;  /* 0x000000071b0e7211 */ /* 0x000fe200078e10ff */
[----:B------:R-:W-:Y:S01]  /*1140*/  CS2R R166, SRZ ;  /* 0x0000000000a67805 */ /* 0x000fe2000001ff00 */
[----:B------:R-:W-:-:S02]  /*1150*/  LOP3.LUT R4, R19, 0x800, RZ, 0xc0, !PT ;  /* 0x0000080013047812 */ /* 0x000fc400078ec0ff */
[----:B------:R-:W-:Y:S02]  /*1160*/  LOP3.LUT R21, R22, R21, RZ, 0x3c, !PT ;  /* 0x0000001516157212 */ /* 0x000fe400078e3cff */
[----:B------:R-:W-:Y:S02]  /*1170*/  LEA R28, P1, R8, R25, 0x1 ;  /* 0x00000019081c7211 */ /* 0x000fe400078208ff */
[----:B------:R-:W-:Y:S02]  /*1180*/  LEA.HI.X.SX32 R31, R6, R17, 0x1, P0 ;  /* 0x00000011061f7211 */ /* 0x000fe400000f0eff */
[----:B------:R-:W-:Y:S02]  /*1190*/  LEA R3, R27, R14, 0x2 ;  /* 0x0000000e1b037211 */ /* 0x000fe400078e10ff */
[-C--:B------:R-:W-:Y:S01]  /*11a0*/  LEA R20, P0, R9, R25.reuse, 0x1 ;  /* 0x0000001909147211 */ /* 0x080fe200078008ff */
[----:B------:R-:W-:Y:S01]  /*11b0*/  STL.64 [R1+0x140], R30 ;  /* 0x0001401e01007387 */ /* 0x000fe20000100a00 */
[----:B------:R-:W-:-:S02]  /*11c0*/  LEA R18, P2, R10, R25, 0x1 ;  /* 0x000000190a127211 */ /* 0x000fc400078408ff */
[----:B------:R-:W-:Y:S02]  /*11d0*/  IADD3 R4, R4, R21, RZ ;  /* 0x0000001504047210 */ /* 0x000fe40007ffe0ff */
[----:B------:R-:W-:Y:S02]  /*11e0*/  LEA.HI.X.SX32 R29, R8, R17, 0x1, P1 ;  /* 0x00000011081d7211 */ /* 0x000fe400008f0eff */
[----:B------:R-:W-:Y:S02]  /*11f0*/  LEA R15, R27, R3, 0x2 ;  /* 0x000000031b0f7211 */ /* 0x000fe400078e10ff */
[-C--:B------:R-:W-:Y:S01]  /*1200*/  LEA.HI.X.SX32 R21, R9, R17.reuse, 0x1, P0 ;  /* 0x0000001109157211 */ /* 0x080fe200000f0eff */
[----:B------:R0:W-:Y:S01]  /*1210*/  STL.64 [R1+0x138], R28 ;  /* 0x0001381c01007387 */ /* 0x0001e20000100a00 */
[----:B------:R-:W-:Y:S02]  /*1220*/  LEA.HI.X.SX32 R19, R10, R17, 0x1, P2 ;  /* 0x000000110a137211 */ /* 0x000fe400010f0eff */
[----:B------:R-:W-:Y:S01]  /*1230*/  LEA R24, R16, R23, 0x6 ;  /* 0x0000001710187211 */ /* 0x000fe200078e30ff */
[----:B------:R1:W-:Y:S01]  /*1240*/  STL.64 [R1+0x130], R20 ;  /* 0x0001301401007387 */ /* 0x0003e20000100a00 */
[----:B------:R-:W-:-:S02]  /*1250*/  LEA R16, R27, R15, 0x2 ;  /* 0x0000000f1b107211 */ /* 0x000fc400078e10ff */
[----:B------:R-:W-:Y:S01]  /*1260*/  MOV R75, c[0x0][0x1b8] ;  /* 0x00006e00004b7a02 */ /* 0x000fe20000000f00 */
[----:B------:R2:W-:Y:S01]  /*1270*/  STL.64 [R1+0x128], R18 ;  /* 0x0001281201007387 */ /* 0x0005e20000100a00 */
[----:B------:R-:W-:Y:S02]  /*1280*/  LEA R2, R27, R16, 0x2 ;  /* 0x000000101b027211 */ /* 0x000fe400078e10ff */
[C---:B------:R-:W-:Y:S01]  /*1290*/  LEA R45, R75.reuse, R75, 0x4 ;  /* 0x0000004b4b2d7211 */ /* 0x040fe200078e20ff */
[----:B------:R-:W-:Y:S01]  /*12a0*/  IMAD R47, R75, 0x12, RZ ;  /* 0x000000124b2f7824 */ /* 0x000fe200078e02ff */
[-C--:B0-----:R-:W-:Y:S01]  /*12b0*/  LEA R28, P0, R11, R25.reuse, 0x1 ;  /* 0x000000190b1c7211 */ /* 0x081fe200078008ff */
[----:B------:R-:W-:Y:S01]  /*12c0*/  IMAD R235, R75, 0x24, RZ ;  /* 0x000000244beb7824 */ /* 0x000fe200078e02ff */
[----:B------:R-:W-:Y:S01]  /*12d0*/  LEA R5, R27, R2, 0x2 ;  /* 0x000000021b057211 */ /* 0x000fe200078e10ff */
[C---:B------:R-:W-:Y:S01]  /*12e0*/  IMAD R233, R75.reuse, 0x26, RZ ;  /* 0x000000264be97824 */ /* 0x040fe200078e02ff */
[C---:B-1----:R-:W-:Y:S01]  /*12f0*/  LEA R20, P1, R12.reuse, R25, 0x1 ;  /* 0x000000190c147211 */ /* 0x042fe200078208ff */
[----:B------:R-:W-:Y:S01]  /*1300*/  IMAD R237, R75, 0x22, RZ ;  /* 0x000000224bed7824 */ /* 0x000fe200078e02ff */
[----:B------:R-:W-:Y:S01]  /*1310*/  LEA.HI.X.SX32 R29, R11, R17, 0x1, P0 ;  /* 0x000000110b1d7211 */ /* 0x000fe200000f0eff */
[----:B------:R-:W-:Y:S01]  /*1320*/  IMAD R31, R75, 0xa, RZ ;  /* 0x0000000a4b1f7824 */ /* 0x000fe200078e02ff */
[----:B--2---:R-:W-:Y:S01]  /*1330*/  LEA R18, P2, R13, R25, 0x1 ;  /* 0x000000190d127211 */ /* 0x004fe200078408ff */
[----:B------:R-:W-:Y:S01]  /*1340*/  IMAD R51, R75, 0x14, RZ ;  /* 0x000000144b337824 */ /* 0x000fe200078e02ff */
[-C--:B------:R-:W-:Y:S01]  /*1350*/  LEA.HI.X.SX32 R21, R12, R17.reuse, 0x1, P1 ;  /* 0x000000110c157211 */ /* 0x080fe200008f0eff */
[----:B------:R0:W-:Y:S01]  /*1360*/  STL.64 [R1+0x120], R28 ;  /* 0x0001201c01007387 */ /* 0x0001e20000100a00 */
[----:B------:R-:W-:Y:S01]  /*1370*/  LEA.HI.X.SX32 R19, R13, R17, 0x1, P2 ;  /* 0x000000110d137211 */ /* 0x000fe200010f0eff */
[----:B------:R-:W-:Y:S01]  /*1380*/  IMAD R49, R75, 0x13, RZ ;  /* 0x000000134b317824 */ /* 0x000fe200078e02ff */
[----:B------:R-:W-:Y:S01]  /*1390*/  LEA R6, R27, R5, 0x2 ;  /* 0x000000051b067211 */ /* 0x000fe200078e10ff */
[----:B------:R1:W-:Y:S01]  /*13a0*/  STL.64 [R1+0x118], R20 ;  /* 0x0001181401007387 */ /* 0x0003e20000100a00 */
[----:B------:R-:W-:Y:S01]  /*13b0*/  IMAD R223, R75, 0x30, RZ ;  /* 0x000000304bdf7824 */ /* 0x000fe200078e02ff */
[----:B------:R-:W-:Y:S01]  /*13c0*/  IADD3 R236, P5, R237, R192, RZ ;  /* 0x000000c0edec7210 */ /* 0x000fe20007fbe0ff */
[----:B------:R-:W-:Y:S01]  /*13d0*/  IMAD R231, R75, 0x28, RZ ;  /* 0x000000284be77824 */ /* 0x000fe200078e02ff */
[----:B------:R2:W-:Y:S01]  /*13e0*/  STL.64 [R1+0x110], R18 ;  /* 0x0001101201007387 */ /* 0x0005e20000100a00 */
[----:B------:R-:W-:Y:S01]  /*13f0*/  LEA R8, R27, R6, 0x2 ;  /* 0x000000061b087211 */ /* 0x000fe200078e10ff */
[----:B------:R-:W-:Y:S01]  /*1400*/  IMAD R55, R75, 0x16, RZ ;  /* 0x000000164b377824 */ /* 0x000fe200078e02ff */
[----:B------:R-:W-:Y:S01]  /*1410*/  LEA.HI.X.SX32 R237, R45, R193, 0x1, P5 ;  /* 0x000000c12ded7211 */ /* 0x000fe200028f0eff */
        /* <DEDUP_REMOVED lines=12> */
[----:B------:R-:W-:Y:S01]  /*14e0*/  STL.64 [R1+0x108], R28 ;  /* 0x0001081c01007387 */ /* 0x000fe20000100a00 */
[----:B------:R-:W-:Y:S01]  /*14f0*/  LEA.HI.X.SX32 R19, R3, R17, 0x1, P2 ;  /* 0x0000001103137211 */ /* 0x000fe200010f0eff */
[----:B------:R-:W-:Y:S01]  /*1500*/  IMAD R35, R75, 0xc, RZ ;  /* 0x0000000c4b237824 */ /* 0x000fe200078e02ff */
[----:B------:R-:W-:Y:S01]  /*1510*/  LEA R10, R27, R9, 0x2 ;  /* 0x000000091b0a7211 */ /* 0x000fe200078e10ff */
[----:B------:R0:W-:Y:S01]  /*1520*/  STL.64 [R1+0x100], R20 ;  /* 0x0001001401007387 */ /* 0x0001e20000100a00 */
[C---:B------:R-:W-:Y:S01]  /*1530*/  LEA R12, P2, R2.reuse, R25, 0x1 ;  /* 0x00000019020c7211 */ /* 0x040fe200078408ff */
[----:B------:R-:W-:Y:S01]  /*1540*/  IMAD R37, R75, 0xd, RZ ;  /* 0x0000000d4b257824 */ /* 0x000fe200078e02ff */
[----:B------:R-:W-:Y:S01]  /*1550*/  LEA R11, R27, R10, 0x2 ;  /* 0x0000000a1b0b7211 */ /* 0x000fe200078e10ff */
[----:B------:R1:W-:Y:S01]  /*1560*/  STL.64 [R1+0xf8], R18 ;  /* 0x0000f81201007387 */ /* 0x0003e20000100a00 */
[----:B------:R-:W-:Y:S01]  /*1570*/  LEA.HI.X.SX32 R13, R2, R17, 0x1, P2 ;  /* 0x00000011020d7211 */ /* 0x000fe200010f0eff */
[----:B------:R-:W-:Y:S01]  /*1580*/  IMAD R39, R75, 0xe, RZ ;  /* 0x0000000e4b277824 */ /* 0x000fe200078e02ff */
[----:B------:R-:W-:Y:S01]  /*1590*/  LEA R3, R27, R11, 0x2 ;  /* 0x0000000b1b037211 */ /* 0x000fe200078e10ff */
[C---:B------:R-:W-:Y:S01]  /*15a0*/  IMAD R67, R75.reuse, 0x1c, RZ ;  /* 0x0000001c4b437824 */ /* 0x040fe200078e02ff */
[----:B------:R-:W-:Y:S01]  /*15b0*/  LEA R14, P2, R8, R25, 0x1 ;  /* 0x00000019080e7211 */ /* 0x000fe200078408ff */
[----:B------:R-:W-:Y:S01]  /*15c0*/  IMAD R215, R75, 0x38, RZ ;  /* 0x000000384bd77824 */ /* 0x000fe200078e02ff */
[----:B------:R-:W-:Y:S01]  /*15d0*/  LEA R7, R27, R3, 0x2 ;  /* 0x000000031b077211 */ /* 0x000fe200078e10ff */
[----:B------:R-:W-:Y:S01]  /*15e0*/  IMAD R213, R75, 0x3a, RZ ;  /* 0x0000003a4bd57824 */ /* 0x000fe200078e02ff */
[----:B0-----:R-:W-:Y:S01]  /*15f0*/  LEA R20, P0, R15, R25, 0x1 ;  /* 0x000000190f147211 */ /* 0x001fe200078008ff */
[----:B------:R-:W-:Y:S01]  /*1600*/  IMAD R69, R75, 0x1d, RZ ;  /* 0x0000001d4b457824 */ /* 0x000fe200078e02ff */
[----:B------:R-:W-:Y:S01]  /*1610*/  LEA R2, R27, R7, 0x2 ;  /* 0x000000071b027211 */ /* 0x000fe200078e10ff */
[C---:B------:R-:W-:Y:S01]  /*1620*/  IMAD R229, R75.reuse, 0x2a, RZ ;  /* 0x0000002a4be57824 */ /* 0x040fe200078e02ff */
[C---:B-1----:R-:W-:Y:S01]  /*1630*/  LEA R18, P1, R16.reuse, R25, 0x1 ;  /* 0x0000001910127211 */ /* 0x042fe200078208ff */
[----:B------:R-:W-:Y:S01]  /*1640*/  IMAD R53, R75, 0x15, RZ ;  /* 0x000000154b357824 */ /* 0x000fe200078e02ff */
[-C--:B------:R-:W-:Y:S01]  /*1650*/  LEA.HI.X.SX32 R21, R15, R17.reuse, 0x1, P0 ;  /* 0x000000110f157211 */ /* 0x080fe200000f0eff */
[C---:B------:R-:W-:Y:S01]  /*1660*/  IMAD R225, R75.reuse, 0x2e, RZ ;  /* 0x0000002e4be17824 */ /* 0x040fe200078e02ff */
[-C--:B------:R-:W-:Y:S01]  /*1670*/  LEA.HI.X.SX32 R19, R16, R17.reuse, 0x1, P1 ;  /* 0x0000001110137211 */ /* 0x080fe200008f0eff */
[C---:B------:R-:W-:Y:S01]  /*1680*/  IMAD R217, R75.reuse, 0x36, RZ ;  /* 0x000000364bd97824 */ /* 0x040fe200078e02ff */
[----:B------:R-:W-:Y:S01]  /*1690*/  LEA.HI.X.SX32 R15, R8, R17, 0x1, P2 ;  /* 0x00000011080f7211 */ /* 0x000fe200010f0eff */
[----:B------:R0:W-:Y:S01]  /*16a0*/  STL.64 [R1+0xf0], R20 ;  /* 0x0000f01401007387 */ /* 0x0001e20000100a00 */
[C---:B------:R-:W-:Y:S01]  /*16b0*/  LEA R29, R75.reuse, R75, 0x3 ;  /* 0x0000004b4b1d7211 */ /* 0x040fe200078e18ff */
[----:B------:R-:W-:Y:S01]  /*16c0*/  IMAD R57, R75, 0x17, RZ ;  /* 0x000000174b397824 */ /* 0x000fe200078e02ff */
[-C--:B------:R-:W-:Y:S01]  /*16d0*/  IADD3 R226, P6, R227, R192.reuse, RZ ;  /* 0x000000c0e3e27210 */ /* 0x080fe20007fde0ff */
[----:B------:R1:W-:Y:S01]  /*16e0*/  STL.64 [R1+0xe8], R18 ;  /* 0x0000e81201007387 */ /* 0x0003e20000100a00 */
[-C--:B------:R-:W-:Y:S01]  /*16f0*/  IADD3 R228, P4, R229, R192.reuse, RZ ;  /* 0x000000c0e5e47210 */ /* 0x080fe20007f9e0ff */
[----:B------:R-:W-:Y:S01]  /*1700*/  IMAD R65, R75, 0x1b, RZ ;  /* 0x0000001b4b417824 */ /* 0x000fe200078e02ff */
[-C--:B------:R-:W-:Y:S01]  /*1710*/  LEA.HI.X.SX32 R227, R55, R193.reuse, 0x1, P6 ;  /* 0x000000c137e37211 */ /* 0x080fe200030f0eff */
[----:B------:R2:W-:Y:S01]  /*1720*/  STL.64 [R1+0xe0], R12 ;  /* 0x0000e00c01007387 */ /* 0x0005e20000100a00 */
[-C--:B------:R-:W-:Y:S01]  /*1730*/  IADD3 R28, P6, R35, R192.reuse, RZ ;  /* 0x000000c0231c7210 */ /* 0x080fe20007fde0ff */
[----:B------:R-:W-:Y:S01]  /*1740*/  IMAD R221, R75, 0x32, RZ ;  /* 0x000000324bdd7824 */ /* 0x000fe200078e02ff */
[----:B------:R-:W-:Y:S01]  /*1750*/  LEA.HI.X.SX32 R229, R53, R193, 0x1, P4 ;  /* 0x000000c135e57211 */ /* 0x000fe200020f0eff */
[----:B------:R-:W-:Y:S01]  /*1760*/  IMAD R71, R75, 0x1e, RZ ;  /* 0x0000001e4b477824 */ /* 0x000fe200078e02ff */
[-C--:B0-----:R-:W-:Y:S01]  /*1770*/  LEA R20, P0, R5, R25.reuse, 0x1 ;  /* 0x0000001905147211 */ /* 0x081fe200078008ff */
[----:B------:R-:W-:Y:S01]  /*1780*/  IMAD R61, R75, 0x19, RZ ;  /* 0x000000194b3d7824 */ /* 0x000fe200078e02ff */
[----:B------:R-:W-:Y:S01]  /*1790*/  IADD3 R224, P5, R225, R192, RZ ;  /* 0x000000c0e1e07210 */ /* 0x000fe20007fbe0ff */
[C---:B------:R-:W-:Y:S01]  /*17a0*/  IMAD R203, R75.reuse, 0x3c, RZ ;  /* 0x0000003c4bcb7824 */ /* 0x040fe200078e02ff */
[----:B-1----:R-:W-:Y:S01]  /*17b0*/  LEA R18, P1, R6, R25, 0x1 ;  /* 0x0000001906127211 */ /* 0x002fe200078208ff */
[----:B------:R-:W-:Y:S01]  /*17c0*/  IMAD R201, R75, 0x3e, RZ ;  /* 0x0000003e4bc97824 */ /* 0x000fe200078e02ff */
[----:B------:R-:W-:-:S02]  /*17d0*/  LEA.HI.X.SX32 R21, R5, R17, 0x1, P0 ;  /* 0x0000001105157211 */ /* 0x000fc400000f0eff */
[----:B------:R-:W-:Y:S02]  /*17e0*/  LEA.HI.X.SX32 R19, R6, R17, 0x1, P1 ;  /* 0x0000001106137211 */ /* 0x000fe400008f0eff */
[----:B--2---:R-:W-:Y:S01]  /*17f0*/  LEA R12, R27, R2, 0x2 ;  /* 0x000000021b0c7211 */ /* 0x004fe200078e10ff */
[----:B------:R0:W-:Y:S01]  /*1800*/  STL.64 [R1+0xd8], R20 ;  /* 0x0000d81401007387 */ /* 0x0001e20000100a00 */
[----:B------:R-:W-:Y:S02]  /*1810*/  IADD3 R216, P4, R217, R192, RZ ;  /* 0x000000c0d9d87210 */ /* 0x000fe40007f9e0ff */
[----:B------:R-:W-:Y:S01]  /*1820*/  LEA R5, R27, R12, 0x2 ;  /* 0x0000000c1b057211 */ /* 0x000fe200078e10ff */
[----:B------:R1:W-:Y:S01]  /*1830*/  STL.64 [R1+0xd0], R18 ;  /* 0x0000d01201007387 */ /* 0x0003e20000100a00 */
[----:B------:R-:W-:Y:S02]  /*1840*/  LEA.HI.X.SX32 R225, R57, R193, 0x1, P5 ;  /* 0x000000c139e17211 */ /* 0x000fe400028f0eff */
[----:B------:R-:W-:Y:S01]  /*1850*/  LEA R6, R27, R5, 0x2 ;  /* 0x000000051b067211 */ /* 0x000fe200078e10ff */
[----:B------:R2:W-:Y:S01]  /*1860*/  STL.64 [R1+0xc8], R14 ;  /* 0x0000c80e01007387 */ /* 0x0005e20000100a00 */
[----:B------:R-:W-:-:S02]  /*1870*/  LEA.HI.X.SX32 R217, R65, R193, 0x1, P4 ;  /* 0x000000c141d97211 */ /* 0x000fc400020f0eff */
[----:B------:R-:W-:Y:S02]  /*1880*/  LEA R8, R27, R6, 0x2 ;  /* 0x000000061b087211 */ /* 0x000fe400078e10ff */
[----:B0-----:R-:W-:Y:S02]  /*1890*/  LEA R20, P0, R9, R25, 0x1 ;  /* 0x0000001909147211 */ /* 0x001fe400078008ff */
[----:B------:R-:W-:Y:S02]  /*18a0*/  LEA R41, R75, -R75, 0x4 ;  /* 0x8000004b4b297211 */ /* 0x000fe400078e20ff */
[----:B-1----:R-:W-:Y:S02]  /*18b0*/  LEA R18, P1, R10, R25, 0x1 ;  /* 0x000000190a127211 */ /* 0x002fe400078208ff */
[----:B------:R-:W-:Y:S02]  /*18c0*/  LEA.HI.X.SX32 R21, R9, R17, 0x1, P0 ;  /* 0x0000001109157211 */ /* 0x000fe400000f0eff */
[----:B--2---:R-:W-:-:S02]  /*18d0*/  LEA R14, P2, R11, R25, 0x1 ;  /* 0x000000190b0e7211 */ /* 0x004fc400078408ff */
[-C--:B------:R-:W-:Y:S01]  /*18e0*/  LEA.HI.X.SX32 R19, R10, R17.reuse, 0x1, P1 ;  /* 0x000000110a137211 */ /* 0x080fe200008f0eff */
[----:B------:R0:W-:Y:S01]  /*18f0*/  STL.64 [R1+0xc0], R20 ;  /* 0x0000c01401007387 */ /* 0x0001e20000100a00 */
[----:B------:R-:W-:Y:S02]  /*1900*/  LEA.HI.X.SX32 R15, R11, R17, 0x1, P2 ;  /* 0x000000110b0f7211 */ /* 0x000fe400010f0eff */
[----:B------:R-:W-:Y:S01]  /*1910*/  LEA R9, R27, R8, 0x2 ;  /* 0x000000081b097211 */ /* 0x000fe200078e10ff */
[----:B------:R1:W-:Y:S01]  /*1920*/  STL.64 [R1+0xb8], R18 ;  /* 0x0000b81201007387 */ /* 0x0003e20000100a00 */
[-C--:B------:R-:W-:Y:S02]  /*1930*/  IADD3 R246, P5, R59, R192.reuse, RZ ;  /* 0x000000c03bf67210 */ /* 0x080fe40007fbe0ff */
[----:B------:R-:W-:Y:S01]  /*1940*/  IADD3 R240, P4, R71, R192, RZ ;  /* 0x000000c047f07210 */ /* 0x000fe20007f9e0ff */
[----:B------:R2:W-:Y:S01]  /*1950*/  STL.64 [R1+0xb0], R14 ;  /* 0x0000b00e01007387 */ /* 0x0005e20000100a00 */
[----:B------:R-:W-:-:S02]  /*1960*/  LEA.HI.X.SX32 R247, R35, R193, 0x1, P5 ;  /* 0x000000c123f77211 */ /* 0x000fc400028f0eff */
[----:B------:R-:W-:Y:S02]  /*1970*/  LEA.HI.X.SX32 R241, R41, R193, 0x1, P4 ;  /* 0x000000c129f17211 */ /* 0x000fe400020f0eff */
[-C--:B0-----:R-:W-:Y:S02]  /*1980*/  LEA R20, P0, R3, R25.reuse, 0x1 ;  /* 0x0000001903147211 */ /* 0x081fe400078008ff */
[----:B------:R-:W-:Y:S02]  /*1990*/  SHF.L.U32 R43, R75, 0x4, RZ ;  /* 0x000000044b2b7819 */ /* 0x000fe400000006ff */
[----:B-1----:R-:W-:Y:S02]  /*19a0*/  LEA R18, P1, R7, R25, 0x1 ;  /* 0x0000001907127211 */ /* 0x002fe400078208ff */
[----:B------:R-:W-:Y:S02]  /*19b0*/  LEA.HI.X.SX32 R21, R3, R17, 0x1, P0 ;  /* 0x0000001103157211 */ /* 0x000fe400000f0eff */
[----:B--2---:R-:W-:-:S02]  /*19c0*/  LEA R14, P2, R2, R25, 0x1 ;  /* 0x00000019020e7211 */ /* 0x004fc400078408ff */
[-C--:B------:R-:W-:Y:S01]  /*19d0*/  LEA.HI.X.SX32 R19, R7, R17.reuse, 0x1, P1 ;  /* 0x0000001107137211 */ /* 0x080fe200008f0eff */
[----:B------:R0:W-:Y:S01]  /*19e0*/  STL.64 [R1+0xa8], R20 ;  /* 0x0000a81401007387 */ /* 0x0001e20000100a00 */
[----:B------:R-:W-:Y:S02]  /*19f0*/  LEA.HI.X.SX32 R15, R2, R17, 0x1, P2 ;  /* 0x00000011020f7211 */ /* 0x000fe400010f0eff */
[C---:B------:R-:W-:Y:S01]  /*1a00*/  LEA R2, R27.reuse, R9, 0x2 ;  /* 0x000000091b027211 */ /* 0x040fe200078e10ff */
[----:B------:R1:W-:Y:S01]  /*1a10*/  STL.64 [R1+0xa0], R18 ;  /* 0x0000a01201007387 */ /* 0x0003e20000100a00 */
[C---:B------:R-:W-:Y:S02]  /*1a20*/  LEA R10, P2, R6.reuse, R25, 0x1 ;  /* 0x00000019060a7211 */ /* 0x040fe400078408ff */
[----:B------:R-:W-:Y:S01]  /*1a30*/  LEA R3, R27, R2, 0x2 ;  /* 0x000000021b037211 */ /* 0x000fe200078e10ff */
[----:B------:R2:W-:Y:S01]  /*1a40*/  STL.64 [R1+0x98], R14 ;  /* 0x0000980e01007387 */ /* 0x0005e20000100a00 */
[----:B------:R-:W-:-:S02]  /*1a50*/  LEA.HI.X.SX32 R11, R6, R17, 0x1, P2 ;  /* 0x00000011060b7211 */ /* 0x000fc400010f0eff */
[CC--:B------:R-:W-:Y:S02]  /*1a60*/  LEA R7, R75.reuse, R75.reuse, 0x1 ;  /* 0x0000004b4b077211 */ /* 0x0c0fe400078e08ff */
[CC--:B0-----:R-:W-:Y:S02]  /*1a70*/  LEA R21, R75.reuse, R75.reuse, 0x2 ;  /* 0x0000004b4b157211 */ /* 0x0c1fe400078e10ff */
[----:B------:R-:W-:Y:S02]  /*1a80*/  LEA R73, R75, -R75, 0x5 ;  /* 0x8000004b4b497211 */ /* 0x000fe400078e28ff */
[-C--:B-1----:R-:W-:Y:S02]  /*1a90*/  LEA R18, P0, R12, R25.reuse, 0x1 ;  /* 0x000000190c127211 */ /* 0x082fe400078008ff */
[----:B------:R-:W-:Y:S02]  /*1aa0*/  IADD3 R202, P5, R203, R192, RZ ;  /* 0x000000c0cbca7210 */ /* 0x000fe40007fbe0ff */
[----:B--2---:R-:W-:-:S02]  /*1ab0*/  LEA R14, P1, R5, R25, 0x1 ;  /* 0x00000019050e7211 */ /* 0x004fc400078208ff */
[-C--:B------:R-:W-:Y:S02]  /*1ac0*/  LEA.HI.X.SX32 R19, R12, R17.reuse, 0x1, P0 ;  /* 0x000000110c137211 */ /* 0x080fe400000f0eff */
[----:B------:R-:W-:Y:S02]  /*1ad0*/  LEA.HI.X.SX32 R15, R5, R17, 0x1, P1 ;  /* 0x00000011050f7211 */ /* 0x000fe400008f0eff */
[----:B------:R-:W-:Y:S01]  /*1ae0*/  LEA R5, R27, R3, 0x2 ;  /* 0x000000031b057211 */ /* 0x000fe200078e10ff */
[----:B------:R0:W-:Y:S01]  /*1af0*/  STL.64 [R1+0x90], R18 ;  /* 0x0000901201007387 */ /* 0x0001e20000100a00 */
[----:B------:R-:W-:Y:S02]  /*1b00*/  LEA R12, P1, R9, R25, 0x1 ;  /* 0x00000019090c7211 */ /* 0x000fe400078208ff */
[----:B------:R-:W-:Y:S01]  /*1b10*/  LEA R6, R27, R5, 0x2 ;  /* 0x000000051b067211 */ /* 0x000fe200078e10ff */
[----:B------:R1:W-:Y:S01]  /*1b20*/  STL.64 [R1+0x88], R14 ;  /* 0x0000880e01007387 */ /* 0x0003e20000100a00 */
[----:B------:R-:W-:-:S02]  /*1b30*/  LEA.HI.X.SX32 R13, R9, R17, 0x1, P1 ;  /* 0x00000011090d7211 */ /* 0x000fc400008f0eff */
[----:B------:R-:W-:Y:S01]  /*1b40*/  LEA R238, P4, R75, R192, 0x5 ;  /* 0x000000c04bee7211 */ /* 0x000fe200078828ff */
[----:B------:R2:W-:Y:S01]  /*1b50*/  STL.64 [R1+0x80], R10 ;  /* 0x0000800a01007387 */ /* 0x0005e20000100a00 */
[----:B------:R-:W-:Y:S02]  /*1b60*/  MOV R20, 0x3f800000 ;  /* 0x3f80000000147802 */ /* 0x000fe40000000f00 */
[----:B------:R-:W-:Y:S02]  /*1b70*/  MOV R16, 0x3f800000 ;  /* 0x3f80000000107802 */ /* 0x000fe40000000f00 */
[----:B0-----:R-:W-:Y:S02]  /*1b80*/  MOV R19, 0xff800000 ;  /* 0xff80000000137802 */ /* 0x001fe40000000f00 */
[----:B------:R-:W-:Y:S02]  /*1b90*/  MOV R18, 0x3f800000 ;  /* 0x3f80000000127802 */ /* 0x000fe40000000f00 */
[----:B-1----:R-:W-:-:S02]  /*1ba0*/  LEA R14, P0, R8, R25, 0x1 ;  /* 0x00000019080e7211 */ /* 0x002fc400078008ff */
[----:B------:R-:W-:Y:S02]  /*1bb0*/  LEA.HI.X.SX32 R203, R71, R193, 0x1, P5 ;  /* 0x000000c147cb7211 */ /* 0x000fe400028f0eff */
[----:B--2---:R-:W-:Y:S02]  /*1bc0*/  LEA R10, P2, R2, R25, 0x1 ;  /* 0x00000019020a7211 */ /* 0x004fe400078408ff */
[-C--:B------:R-:W-:Y:S02]  /*1bd0*/  LEA.HI.X.SX32 R15, R8, R17.reuse, 0x1, P0 ;  /* 0x00000011080f7211 */ /* 0x080fe400000f0eff */
[----:B------:R-:W-:Y:S02]  /*1be0*/  LEA.HI.X.SX32 R11, R2, R17, 0x1, P2 ;  /* 0x00000011020b7211 */ /* 0x000fe400010f0eff */
[----:B------:R-:W-:Y:S01]  /*1bf0*/  LEA R2, R27, R6, 0x2 ;  /* 0x000000061b027211 */ /* 0x000fe200078e10ff */
[----:B------:R0:W-:Y:S01]  /*1c00*/  STL.64 [R1+0x78], R14 ;  /* 0x0000780e01007387 */ /* 0x0001e20000100a00 */
[----:B------:R-:W-:-:S02]  /*1c10*/  SHF.L.U32 R27, R75, 0x3, RZ ;  /* 0x000000034b1b7819 */ /* 0x000fc400000006ff */
[C---:B------:R-:W-:Y:S01]  /*1c20*/  LEA R8, P3, R2.reuse, R25, 0x1 ;  /* 0x0000001902087211 */ /* 0x040fe200078608ff */
[----:B------:R1:W-:Y:S01]  /*1c30*/  STL.64 [R1+0x70], R12 ;  /* 0x0000700c01007387 */ /* 0x0003e20000100a00 */
[----:B------:R-:W-:Y:S02]  /*1c40*/  LEA.HI.X.SX32 R239, R43, R193, 0x1, P4 ;  /* 0x000000c12bef7211 */ /* 0x000fe400020f0eff */
[----:B------:R-:W-:Y:S01]  /*1c50*/  LEA.HI.X.SX32 R9, R2, R17, 0x1, P3 ;  /* 0x0000001102097211 */ /* 0x000fe200018f0eff */
[----:B------:R2:W-:Y:S01]  /*1c60*/  STL.64 [R1+0x68], R10 ;  /* 0x0000680a01007387 */ /* 0x0005e20000100a00 */
[----:B------:R-:W-:Y:S02]  /*1c70*/  IADD3 R234, P3, R235, R192, RZ ;  /* 0x000000c0ebea7210 */ /* 0x000fe40007f7e0ff */
[----:B0-----:R-:W-:Y:S02]  /*1c80*/  LEA R14, P0, R3, R25, 0x1 ;  /* 0x00000019030e7211 */ /* 0x001fe400078008ff */
[----:B------:R-:W-:-:S02]  /*1c90*/  LEA.HI.X.SX32 R235, R47, R193, 0x1, P3 ;  /* 0x000000c12feb7211 */ /* 0x000fc400018f0eff */
[----:B-1----:R-:W-:Y:S02]  /*1ca0*/  LEA R12, P1, R5, R25, 0x1 ;  /* 0x00000019050c7211 */ /* 0x002fe400078208ff */
[-C--:B------:R-:W-:Y:S02]  /*1cb0*/  LEA.HI.X.SX32 R15, R3, R17.reuse, 0x1, P0 ;  /* 0x00000011030f7211 */ /* 0x080fe400000f0eff */
[-C--:B------:R-:W-:Y:S01]  /*1cc0*/  IADD3 R76, P0, R47, R192.reuse, RZ ;  /* 0x000000c02f4c7210 */ /* 0x080fe20007f1e0ff */
[----:B------:R-:W-:Y:S01]  /*1cd0*/  CS2R R2, SRZ ;  /* 0x0000000000027805 */ /* 0x000fe2000001ff00 */
[----:B------:R-:W-:Y:S01]  /*1ce0*/  LEA.HI.X.SX32 R13, R5, R17, 0x1, P1 ;  /* 0x00000011050d7211 */ /* 0x000fe200008f0eff */
[----:B------:R-:W-:Y:S01]  /*1cf0*/  STL.64 [R1+0x60], R14 ;  /* 0x0000600e01007387 */ /* 0x000fe20000100a00 */
[----:B------:R-:W-:Y:S02]  /*1d00*/  IADD3 R232, P1, R233, R192, RZ ;  /* 0x000000c0e9e87210 */ /* 0x000fe40007f3e0ff */
[----:B--2---:R-:W-:Y:S01]  /*1d10*/  LEA R10, P2, R6, R25, 0x1 ;  /* 0x00000019060a7211 */ /* 0x004fe200078408ff */
[----:B------:R-:W-:Y:S01]  /*1d20*/  STL.64 [R1+0x58], R12 ;  /* 0x0000580c01007387 */ /* 0x000fe20000100a00 */
[----:B------:R-:W-:-:S02]  /*1d30*/  LEA.HI.X.SX32 R77, R29, R193, 0x1, P0 ;  /* 0x000000c11d4d7211 */ /* 0x000fc400000f0eff */
[-C--:B------:R-:W-:Y:S01]  /*1d40*/  IADD3 R44, P0, R31, R192.reuse, RZ ;  /* 0x000000c01f2c7210 */ /* 0x080fe20007f1e0ff */
[----:B------:R-:W-:Y:S01]  /*1d50*/  STL.64 [R1+0x48], R8 ;  /* 0x0000480801007387 */ /* 0x000fe20000100a00 */
[-C--:B------:R-:W-:Y:S02]  /*1d60*/  IADD3 R250, P3, R51, R192.reuse, RZ ;  /* 0x000000c033fa7210 */ /* 0x080fe40007f7e0ff */
[----:B------:R-:W-:Y:S02]  /*1d70*/  LEA.HI.X.SX32 R233, R49, R193, 0x1, P1 ;  /* 0x000000c131e97211 */ /* 0x000fe400008f0eff */
[----:B------:R-:W-:Y:S02]  /*1d80*/  LEA.HI.X.SX32 R11, R6, R17, 0x1, P2 ;  /* 0x00000011060b7211 */ /* 0x000fe400010f0eff */
[----:B------:R-:W-:Y:S02]  /*1d90*/  IADD3 R222, P1, R223, R192, RZ ;  /* 0x000000c0dfde7210 */ /* 0x000fe40007f3e0ff */
[-C--:B------:R-:W-:Y:S01]  /*1da0*/  LEA.HI.X.SX32 R45, R21, R193.reuse, 0x1, P0 ;  /* 0x000000c1152d7211 */ /* 0x080fe200000f0eff */
[----:B------:R0:W-:Y:S01]  /*1db0*/  STL.64 [R1+0x50], R10 ;  /* 0x0000500a01007387 */ /* 0x0001e20000100a00 */
[----:B------:R-:W-:-:S02]  /*1dc0*/  LEA.HI.X.SX32 R251, R31, R193, 0x1, P3 ;  /* 0x000000c11ffb7211 */ /* 0x000fc400018f0eff */
[-C--:B------:R-:W-:Y:S01]  /*1dd0*/  IADD3 R230, P2, R231, R192.reuse, RZ ;  /* 0x000000c0e7e67210 */ /* 0x080fe20007f5e0ff */
[----:B------:R-:W-:Y:S01]  /*1de0*/  STL.64 [R1], R76 ;  /* 0x0000004c01007387 */ /* 0x000fe20000100a00 */
[-C--:B------:R-:W-:Y:S02]  /*1df0*/  IADD3 R248, P3, R55, R192.reuse, RZ ;  /* 0x000000c037f87210 */ /* 0x080fe40007f7e0ff */
[-C--:B------:R-:W-:Y:S01]  /*1e00*/  LEA.HI.X.SX32 R223, R59, R193.reuse, 0x1, P1 ;  /* 0x000000c13bdf7211 */ /* 0x080fe200008f0eff */
[----:B------:R1:W-:Y:S01]  /*1e10*/  STL.64 [R1+0x20], R44 ;  /* 0x0000202c01007387 */ /* 0x0003e20000100a00 */
[----:B------:R-:W-:Y:S02]  /*1e20*/  IADD3 R244, P1, R63, R192, RZ ;  /* 0x000000c03ff47210 */ /* 0x000fe40007f3e0ff */
[-C--:B------:R-:W-:Y:S02]  /*1e30*/  LEA.HI.X.SX32 R231, R51, R193.reuse, 0x1, P2 ;  /* 0x000000c133e77211 */ /* 0x080fe400010f0eff */
[----:B------:R-:W-:-:S02]  /*1e40*/  LEA.HI.X.SX32 R249, R33, R193, 0x1, P3 ;  /* 0x000000c121f97211 */ /* 0x000fc400018f0eff */
[-C--:B------:R-:W-:Y:S02]  /*1e50*/  IADD3 R218, P2, R219, R192.reuse, RZ ;  /* 0x000000c0dbda7210 */ /* 0x080fe40007f5e0ff */
[----:B0-----:R-:W-:Y:S02]  /*1e60*/  LOP3.LUT R10, R22, 0x30, R26, 0x78, !PT ;  /* 0x00000030160a7812 */ /* 0x001fe400078e781a */
[----:B------:R-:W-:Y:S02]  /*1e70*/  LEA.HI.X.SX32 R245, R37, R193, 0x1, P1 ;  /* 0x000000c125f57211 */ /* 0x000fe400008f0eff */
[-C--:B-1----:R-:W-:Y:S02]  /*1e80*/  IADD3 R44, P3, R23, R192.reuse, RZ ;  /* 0x000000c0172c7210 */ /* 0x082fe40007f7e0ff */
[----:B------:R-:W-:Y:S02]  /*1e90*/  LEA R25, R75, -R75, 0x3 ;  /* 0x8000004b4b197211 */ /* 0x000fe400078e18ff */
[----:B------:R-:W-:-:S02]  /*1ea0*/  IADD3 R22, P1, R39, R192, RZ ;  /* 0x000000c027167210 */ /* 0x000fc40007f3e0ff */
[-C--:B------:R-:W-:Y:S02]  /*1eb0*/  LEA.HI.X.SX32 R45, R7, R193.reuse, 0x1, P3 ;  /* 0x000000c1072d7211 */ /* 0x080fe400018f0eff */
[-C--:B------:R-:W-:Y:S02]  /*1ec0*/  LEA.HI.X.SX32 R219, R63, R193.reuse, 0x1, P2 ;  /* 0x000000c13fdb7211 */ /* 0x080fe400010f0eff */
[----:B------:R-:W-:Y:S01]  /*1ed0*/  SHF.L.U32 R5, R75, 0x1, RZ ;  /* 0x000000014b057819 */ /* 0x000fe200000006ff */
[----:B------:R-:W-:Y:S01]  /*1ee0*/  STL.64 [R1+0x30], R44 ;  /* 0x0000302c01007387 */ /* 0x000fe20000100a00 */
[-C--:B------:R-:W-:Y:S02]  /*1ef0*/  LEA.HI.X.SX32 R29, R23, R193.reuse, 0x1, P6 ;  /* 0x000000c1171d7211 */ /* 0x080fe400030f0eff */
[-C--:B------:R-:W-:Y:S02]  /*1f00*/  IADD3 R242, P2, R67, R192.reuse, RZ ;  /* 0x000000c043f27210 */ /* 0x080fe40007f5e0ff */
[----:B------:R-:W-:Y:S01]  /*1f10*/  IADD3 R214, P3, R215, R192, RZ ;  /* 0x000000c0d7d67210 */ /* 0x000fe20007f7e0ff */
[----:B------:R0:W-:Y:S01]  /*1f20*/  STL.64 [R1+0x18], R28 ;  /* 0x0000181c01007387 */ /* 0x0001e20000100a00 */
[----:B------:R-:W-:-:S02]  /*1f30*/  LEA.HI.X.SX32 R23, R25, R193, 0x1, P1 ;  /* 0x000000c119177211 */ /* 0x000fc400008f0eff */
[-C--:B------:R-:W-:Y:S02]  /*1f40*/  IADD3 R212, P6, R213, R192.reuse, RZ ;  /* 0x000000c0d5d47210 */ /* 0x080fe40007fde0ff */
[-C--:B------:R-:W-:Y:S01]  /*1f50*/  IADD3 R32, P1, R5, R192.reuse, RZ ;  /* 0x000000c005207210 */ /* 0x080fe20007f3e0ff */
[----:B------:R1:W-:Y:S01]  /*1f60*/  STL.64 [R1+0x10], R22 ;  /* 0x0000101601007387 */ /* 0x0003e20000100a00 */
[-C--:B------:R-:W-:Y:S02]  /*1f70*/  LEA.HI.X.SX32 R243, R39, R193.reuse, 0x1, P2 ;  /* 0x000000c127f37211 */ /* 0x080fe400010f0eff */
[----:B------:R-:W-:Y:S02]  /*1f80*/  LEA R30, P2, R75, R192, 0x2 ;  /* 0x000000c04b1e7211 */ /* 0x000fe400078410ff */
[----:B------:R-:W-:Y:S02]  /*1f90*/  LEA.HI.X.SX32 R215, R67, R193, 0x1, P3 ;  /* 0x000000c143d77211 */ /* 0x000fe400018f0eff */
[----:B------:R-:W-:-:S02]  /*1fa0*/  SHF.L.U32 R9, R75, 0x2, RZ ;  /* 0x000000024b097819 */ /* 0x000fc400000006ff */
[-C--:B0-----:R-:W-:Y:S02]  /*1fb0*/  LEA R28, P3, R75, R192.reuse, 0x3 ;  /* 0x000000c04b1c7211 */ /* 0x081fe400078618ff */
[-C--:B------:R-:W-:Y:S02]  /*1fc0*/  LEA.HI.X.SX32 R213, R69, R193.reuse, 0x1, P6 ;  /* 0x000000c145d57211 */ /* 0x080fe400030f0eff */
[C---:B-1----:R-:W-:Y:S02]  /*1fd0*/  LEA R22, P6, R75.reuse, R192, 0x4 ;  /* 0x000000c04b167211 */ /* 0x042fe400078c20ff */
[-C--:B------:R-:W-:Y:S02]  /*1fe0*/  LEA.HI.X.SX32 R33, R75, R193.reuse, 0x1, P1 ;  /* 0x000000c14b217211 */ /* 0x080fe400008f0eff */
[-C--:B------:R-:W-:Y:S02]  /*1ff0*/  LEA.HI.X.SX32 R31, R5, R193.reuse, 0x1, P2 ;  /* 0x000000c1051f7211 */ /* 0x080fe400010f0eff */
[-C--:B------:R-:W-:Y:S01]  /*2000*/  LEA.HI.X.SX32 R29, R9, R193.reuse, 0x1, P3 ;  /* 0x000000c1091d7211 */ /* 0x080fe200018f0eff */
[----:B------:R0:W-:Y:S01]  /*2010*/  STL.64 [R1+0x40], R32 ;  /* 0x0000402001007387 */ /* 0x0001e20000100a00 */
[----:B------:R-:W-:-:S02]  /*2020*/  LEA.HI.X.SX32 R23, R27, R193, 0x1, P6 ;  /* 0x000000c11b177211 */ /* 0x000fc400030f0eff */
[----:B------:R-:W-:Y:S01]  /*2030*/  SHF.R.S32.HI R8, RZ, 0x6, R66 ;  /* 0x00000006ff087819 */ /* 0x000fe20000011442 */
[----:B------:R0:W-:Y:S01]  /*2040*/  STL.64 [R1+0x38], R30 ;  /* 0x0000381e01007387 */ /* 0x0001e20000100a00 */
[-C--:B------:R-:W-:Y:S02]  /*2050*/  IADD3 R220, P0, R221, R192.reuse, RZ ;  /* 0x000000c0dddc7210 */ /* 0x080fe40007f1e0ff */
[----:B------:R-:W-:Y:S01]  /*2060*/  SGXT R8, R8, 0x1 ;  /* 0x000000010808781a */ /* 0x000fe20000000200 */
[----:B------:R0:W-:Y:S01]  /*2070*/  STL.64 [R1+0x28], R28 ;  /* 0x0000281c01007387 */ /* 0x0001e20000100a00 */
[----:B------:R-:W-:Y:S02]  /*2080*/  LEA.HI.X.SX32 R221, R61, R193, 0x1, P0 ;  /* 0x000000c13ddd7211 */ /* 0x000fe400000f0eff */
[----:B------:R-:W-:Y:S01]  /*2090*/  LOP3.LUT R8, R8, 0x90, RZ, 0xc0, !PT ;  /* 0x0000009008087812 */ /* 0x000fe200078ec0ff */
[----:B------:R0:W-:Y:S01]  /*20a0*/  STL.64 [R1+0x8], R22 ;  /* 0x0000081601007387 */ /* 0x0001e20000100a00 */
[----:B------:R-:W-:-:S02]  /*20b0*/  IADD3 R200, P0, R201, R192, RZ ;  /* 0x000000c0c9c87210 */ /* 0x000fc40007f1e0ff */
[----:B------:R-:W-:Y:S02]  /*20c0*/  LOP3.LUT R12, R8, 0x7e, R26, 0x78, !PT ;  /* 0x0000007e080c7812 */ /* 0x000fe400078e781a */
[----:B------:R-:W-:Y:S02]  /*20d0*/  MOV R6, RZ ;  /* 0x000000ff00067202 */ /* 0x000fe40000000f00 */
[----:B------:R-:W-:Y:S02]  /*20e0*/  MOV R14, 0x3f800000 ;  /* 0x3f800000000e7802 */ /* 0x000fe40000000f00 */
[----:B------:R-:W-:Y:S02]  /*20f0*/  MOV R17, 0xff800000 ;  /* 0xff80000000117802 */ /* 0x000fe40000000f00 */
[----:B------:R-:W-:Y:S02]  /*2100*/  MOV R15, 0xff800000 ;  /* 0xff800000000f7802 */ /* 0x000fe40000000f00 */
[----:B------:R-:W-:-:S02]  /*2110*/  MOV R13, 0xff800000 ;  /* 0xff800000000d7802 */ /* 0x000fc40000000f00 */
[----:B------:R-:W-:Y:S02]  /*2120*/  LOP3.LUT R11, R24, 0x30, R26, 0x78, !PT ;  /* 0x00000030180b7812 */ /* 0x000fe400078e781a */
[----:B------:R-:W-:Y:S02]  /*2130*/  LOP3.LUT R7, R10, 0x40, RZ, 0x3c, !PT ;  /* 0x000000400a077812 */ /* 0x000fe400078e3cff */
[----:B------:R-:W-:Y:S02]  /*2140*/  LEA.HI.X.SX32 R201, R73, R193, 0x1, P0 ;  /* 0x000000c149c97211 */ /* 0x000fe400000f0eff */
[----:B0-----:R-:W-:Y:S02]  /*2150*/  LOP3.LUT R211, R12, 0x20, RZ, 0x3c, !PT ;  /* 0x000000200cd37812 */ /* 0x001fe400078e3cff */
.L_x_1:
[----:B------:R-:W2:Y:S04]  /*2160*/  LDL.64 R8, [R1+0x140] ;  /* 0x0001400001087983 */ /* 0x000ea80000100a00 */
[----:B------:R-:W3:Y:S04]  /*2170*/  LDL.64 R38, [R1+0xf8] ;  /* 0x0000f80001267983 */ /* 0x000ee80000100a00 */
[----:B------:R-:W4:Y:S04]  /*2180*/  LDL.64 R22, [R1+0x138] ;  /* 0x0001380001167983 */ /* 0x000f280000100a00 */
[----:B------:R-:W5:Y:S04]  /*2190*/  LDL.64 R40, [R1+0x128] ;  /* 0x0001280001287983 */ /* 0x000f680000100a00 */
        /* <DEDUP_REMOVED lines=24> */
[----:B------:R-:W5:Y:S01]  /*2320*/  LDL.64 R62, [R1+0x58] ;  /* 0x00005800013e7983 */ /* 0x000f620000100a00 */
[----:B--2---:R-:W-:-:S05]  /*2330*/  IMAD.WIDE R8, R6, 0x2, R8 ;  /* 0x0000000206087825 */ /* 0x004fca00078e0208 */
[----:B------:R0:W2:Y:S01]  /*2340*/  LDG.E.U16 R5, [R8.64] ;  /* 0x0000000408057981 */ /* 0x0000a2000c1e1500 */
[----:B---3--:R-:W-:-:S03]  /*2350*/  IMAD.WIDE R48, R6, 0x2, R38 ;  /* 0x0000000206307825 */ /* 0x008fc600078e0226 */
[----:B------:R-:W3:Y:S01]  /*2360*/  LDL.64 R38, [R1+0xa0] ;  /* 0x0000a00001267983 */ /* 0x000ee20000100a00 */
[----:B----4-:R-:W-:-:S03]  /*2370*/  IMAD.WIDE R22, R6, 0x2, R22 ;  /* 0x0000000206167825 */ /* 0x010fc600078e0216 */
[----:B------:R1:W4:Y:S04]  /*2380*/  LDG.E.U16 R48, [R48.64] ;  /* 0x0000000430307981 */ /* 0x000328000c1e1500 */
[----:B0-----:R-:W2:Y:S01]  /*2390*/  LDL.64 R8, [R1+0xe8] ;  /* 0x0000e80001087983 */ /* 0x001ea20000100a00 */
[----:B-----5:R-:W-:-:S03]  /*23a0*/  IMAD.WIDE R46, R6, 0x2, R40 ;  /* 0x00000002062e7825 */ /* 0x020fc600078e0228 */
[----:B------:R0:W5:Y:S01]  /*23b0*/  LDG.E.U16 R40, [R22.64] ;  /* 0x0000000416287981 */ /* 0x000162000c1e1500 */
[----:B------:R-:W-:-:S03]  /*23c0*/  IMAD.WIDE R24, R6, 0x2, R24 ;  /* 0x0000000206187825 */ /* 0x000fc600078e0218 */
[----:B------:R1:W4:Y:S01]  /*23d0*/  LDG.E.U16 R46, [R46.64] ;  /* 0x000000042e2e7981 */ /* 0x000322000c1e1500 */
[----:B------:R-:W-:-:S03]  /*23e0*/  IMAD.WIDE R26, R6, 0x2, R26 ;  /* 0x00000002061a7825 */ /* 0x000fc600078e021a */
[----:B------:R1:W4:Y:S01]  /*23f0*/  LDG.E.U16 R7, [R24.64] ;  /* 0x0000000418077981 */ /* 0x000322000c1e1500 */
[----:B0-----:R-:W-:-:S03]  /*2400*/  IMAD.WIDE R22, R6, 0x2, R60 ;  /* 0x0000000206167825 */ /* 0x001fc600078e023c */
[----:B------:R-:W4:Y:S01]  /*2410*/  LDL.64 R60, [R1+0x48] ;  /* 0x00004800013c7983 */ /* 0x000f220000100a00 */
[----:B------:R-:W-:-:S03]  /*2420*/  IMAD.WIDE R28, R6, 0x2, R28 ;  /* 0x00000002061c7825 */ /* 0x000fc600078e021c */
[----:B------:R0:W4:Y:S01]  /*2430*/  LDG.E.U16 R21, [R26.64] ;  /* 0x000000041a157981 */ /* 0x000122000c1e1500 */
[----:B------:R-:W-:-:S03]  /*2440*/  IMAD.WIDE R32, R6, 0x2, R32 ;  /* 0x0000000206207825 */ /* 0x000fc600078e0220 */
[----:B------:R0:W4:Y:S01]  /*2450*/  LDG.E.U16 R44, [R28.64] ;  /* 0x000000041c2c7981 */ /* 0x000122000c1e1500 */
[----:B------:R-:W-:-:S03]  /*2460*/  IMAD.WIDE R34, R6, 0x2, R34 ;  /* 0x0000000206227825 */ /* 0x000fc600078e0222 */
[----:B------:R0:W4:Y:S01]  /*2470*/  LDG.E.U16 R41, [R32.64] ;  /* 0x0000000420297981 */ /* 0x000122000c1e1500 */
[----:B------:R-:W-:-:S03]  /*2480*/  IMAD.WIDE R36, R6, 0x2, R36 ;  /* 0x0000000206247825 */ /* 0x000fc600078e0224 */
[----:B------:R0:W5:Y:S01]  /*2490*/  LDG.E.U16 R42, [R34.64] ;  /* 0x00000004222a7981 */ /* 0x000162000c1e1500 */
[----:B------:R-:W-:-:S03]  /*24a0*/  IMAD.WIDE R30, R6, 0x2, R30 ;  /* 0x00000002061e7825 */ /* 0x000fc600078e021e */
[----:B------:R0:W5:Y:S01]  /*24b0*/  LDG.E.U16 R43, [R36.64] ;  /* 0x00000004242b7981 */ /* 0x000162000c1e1500 */
[----:B-1----:R-:W-:-:S03]  /*24c0*/  IMAD.WIDE R24, R6, 0x2, R54 ;  /* 0x0000000206187825 */ /* 0x002fc600078e0236 */
[----:B------:R1:W5:Y:S01]  /*24d0*/  LDG.E.U16 R45, [R30.64] ;  /* 0x000000041e2d7981 */ /* 0x000362000c1e1500 */
[----:B0-----:R-:W-:-:S03]  /*24e0*/  IMAD.WIDE R26, R6, 0x2, R52 ;  /* 0x00000002061a7825 */ /* 0x001fc600078e0234 */
[----:B------:R0:W5:Y:S01]  /*24f0*/  LDG.E.U16 R47, [R22.64] ;  /* 0x00000004162f7981 */ /* 0x000162000c1e1500 */
[----:B------:R-:W-:-:S03]  /*2500*/  IMAD.WIDE R28, R6, 0x2, R50 ;  /* 0x00000002061c7825 */ /* 0x000fc600078e0232 */
[----:B------:R0:W5:Y:S01]  /*2510*/  LDG.E.U16 R52, [R24.64] ;  /* 0x0000000418347981 */ /* 0x000162000c1e1500 */
[----:B-1----:R-:W-:-:S03]  /*2520*/  IMAD.WIDE R30, R6, 0x2, R84 ;  /* 0x00000002061e7825 */ /* 0x002fc600078e0254 */
[----:B------:R1:W5:Y:S01]  /*2530*/  LDG.E.U16 R51, [R26.64] ;  /* 0x000000041a337981 */ /* 0x000362000c1e1500 */
[----:B------:R-:W-:-:S03]  /*2540*/  IMAD.WIDE R32, R6, 0x2, R82 ;  /* 0x0000000206207825 */ /* 0x000fc600078e0252 */
[----:B------:R0:W5:Y:S01]  /*2550*/  LDG.E.U16 R54, [R28.64] ;  /* 0x000000041c367981 */ /* 0x000162000c1e1500 */
[----:B------:R-:W-:-:S03]  /*2560*/  IMAD.WIDE R34, R6, 0x2, R58 ;  /* 0x0000000206227825 */ /* 0x000fc600078e023a */
[----:B------:R1:W5:Y:S01]  /*2570*/  LDG.E.U16 R49, [R30.64] ;  /* 0x000000041e317981 */ /* 0x000362000c1e1500 */
[----:B------:R-:W-:-:S03]  /*2580*/  IMAD.WIDE R36, R6, 0x2, R56 ;  /* 0x0000000206247825 */ /* 0x000fc600078e0238 */
        /* <DEDUP_REMOVED lines=8> */
[----:B------:R-:W5:Y:S01]  /*2610*/  LDG.E.U16 R25, [R24.64] ;  /* 0x0000000418197981 */ /* 0x000f62000c1e1500 */
[----:B------:R-:W-:-:S03]  /*2620*/  IMAD.WIDE R30, R6, 0x2, R70 ;  /* 0x00000002061e7825 */ /* 0x000fc600078e0246 */
[----:B------:R-:W5:Y:S01]  /*2630*/  LDG.E.U16 R27, [R26.64] ;  /* 0x000000041a1b7981 */ /* 0x000f62000c1e1500 */
[----:B------:R-:W-:-:S03]  /*2640*/  IMAD.WIDE R32, R6, 0x2, R68 ;  /* 0x0000000206207825 */ /* 0x000fc600078e0244 */
[----:B------:R-:W5:Y:S01]  /*2650*/  LDG.E.U16 R29, [R28.64] ;  /* 0x000000041c1d7981 */ /* 0x000f62000c1e1500 */
[----:B0-----:R-:W-:-:S03]  /*2660*/  IMAD.WIDE R34, R6, 0x2, R66 ;  /* 0x0000000206227825 */ /* 0x001fc600078e0242 */
[----:B------:R-:W5:Y:S01]  /*2670*/  LDG.E.U16 R30, [R30.64] ;  /* 0x000000041e1e7981 */ /* 0x000f62000c1e1500 */
[----:B------:R-:W-:-:S03]  /*2680*/  IMAD.WIDE R36, R6, 0x2, R64 ;  /* 0x0000000206247825 */ /* 0x000fc600078e0240 */
[----:B------:R-:W5:Y:S04]  /*2690*/  LDG.E.U16 R32, [R32.64] ;  /* 0x0000000420207981 */ /* 0x000f68000c1e1500 */
[----:B------:R-:W5:Y:S04]  /*26a0*/  LDG.E.U16 R34, [R34.64] ;  /* 0x0000000422227981 */ /* 0x000f68000c1e1500 */
[----:B------:R-:W5:Y:S04]  /*26b0*/  LDG.E.U16 R36, [R36.64] ;  /* 0x0000000424247981 */ /* 0x000f68000c1e1500 */
[----:B------:R-:W5:Y:S04]  /*26c0*/  LDL.64 R70, [R1+0x28] ;  /* 0x0000280001467983 */ /* 0x000f680000100a00 */
[----:B------:R-:W5:Y:S04]  /*26d0*/  LDL.64 R74, [R1+0x30] ;  /* 0x00003000014a7983 */ /* 0x000f680000100a00 */
[----:B------:R-:W5:Y:S04]  /*26e0*/  LDL.64 R72, [R1+0x40] ;  /* 0x0000400001487983 */ /* 0x000f680000100a00 */
[----:B------:R-:W5:Y:S04]  /*26f0*/  LDL.64 R68, [R1+0x38] ;  /* 0x0000380001447983 */ /* 0x000f680000100a00 */
[----:B------:R-:W5:Y:S04]  /*2700*/  LDL.64 R66, [R1+0x20] ;  /* 0x0000200001427983 */ /* 0x000f680000100a00 */
[----:B------:R-:W5:Y:S01]  /*2710*/  LDL.64 R64, [R1+0x18] ;  /* 0x0000180001407983 */ /* 0x000f620000100a00 */
[----:B---3--:R-:W-:-:S05]  /*2720*/  IMAD.WIDE R38, R6, 0x2, R38 ;  /* 0x0000000206267825 */ /* 0x008fca00078e0226 */
[----:B------:R0:W3:Y:S01]  /*2730*/  LDG.E.U16 R55, [R38.64] ;  /* 0x0000000426377981 */ /* 0x0000e2000c1e1500 */
[----:B--2---:R-:W-:-:S05]  /*2740*/  IMAD.WIDE R8, R6, 0x2, R8 ;  /* 0x0000000206087825 */ /* 0x004fca00078e0208 */
[----:B------:R2:W3:Y:S01]  /*2750*/  LDG.E.U16 R50, [R8.64] ;  /* 0x0000000408327981 */ /* 0x0004e2000c1e1500 */
[----:B0-----:R-:W-:-:S03]  /*2760*/  IMAD.WIDE R38, R6, 0x2, R62 ;  /* 0x0000000206267825 */ /* 0x001fc600078e023e */
[----:B------:R-:W3:Y:S04]  /*2770*/  LDL.64 R62, [R1+0x8] ;  /* 0x00000800013e7983 */ /* 0x000ee80000100a00 */
[----:B------:R-:W3:Y:S01]  /*2780*/  LDG.E.U16 R38, [R38.64] ;  /* 0x0000000426267981 */ /* 0x000ee2000c1e1500 */
[----:B--2---:R-:W-:-:S05]  /*2790*/  IMAD.WIDE R8, R6, 0x2, R80 ;  /* 0x0000000206087825 */ /* 0x004fca00078e0250 */
[----:B------:R4:W2:Y:S02]  /*27a0*/  LDG.E.U16 R57, [R8.64] ;  /* 0x0000000408397981 */ /* 0x0008a4000c1e1500 */
[----:B----4-:R-:W-:Y:S02]  /*27b0*/  IMAD.WIDE R8, R6, 0x2, R60 ;  /* 0x0000000206087825 */ /* 0x010fe400078e023c */
[----:B------:R-:W4:Y:S04]  /*27c0*/  LDL.64 R60, [R1] ;  /* 0x00000000013c7983 */ /* 0x000f280000100a00 */
[----:B-1----:R-:W4:Y:S04]  /*27d0*/  LDG.E.U16 R22, [R8.64] ;  /* 0x0000000408167981 */ /* 0x002f28000c1e1500 */
[----:B------:R-:W-:Y:S06]  /*27e0*/  BAR.SYNC.DEFER_BLOCKING 0x0 ;  /* 0x0000000000007b1d */ /* 0x000fec0000010000 */
[----:B------:R-:W-:Y:S04]  /*27f0*/  STS.U16 [R12+0x2000], R5 ;  /* 0x002000050c007388 */ /* 0x000fe80000000400 */
[----:B------:R-:W-:Y:S04]  /*2800*/  STS.U16 [R12+0x2200], R7 ;  /* 0x002200070c007388 */ /* 0x000fe80000000400 */
[----:B------:R-:W-:Y:S04]  /*2810*/  STS.U16 [R12+0x2400], R21 ;  /* 0x002400150c007388 */ /* 0x000fe80000000400 */
[----:B------:R-:W-:Y:S04]  /*2820*/  STS.U16 [R12+0x2600], R41 ;  /* 0x002600290c007388 */ /* 0x000fe80000000400 */
[----:B-----5:R-:W-:Y:S04]  /*2830*/  STS.U16 [R12+0x2800], R43 ;  /* 0x0028002b0c007388 */ /* 0x020fe80000000400 */
        /* <DEDUP_REMOVED lines=8> */
[----:B------:R1:W-:Y:S01]  /*28c0*/  STS.U16 [R12+0x3e00], R29 ;  /* 0x003e001d0c007388 */ /* 0x0003e20000000400 */
[----:B------:R-:W-:-:S04]  /*28d0*/  IMAD.WIDE R72, R3, 0x2, R72 ;  /* 0x0000000203487825 */ /* 0x000fc800078e0248 */
[----:B0-----:R-:W-:-:S04]  /*28e0*/  IMAD.WIDE R24, R3, 0x2, R74 ;  /* 0x0000000203187825 */ /* 0x001fc800078e024a */
[----:B------:R-:W-:-:S04]  /*28f0*/  IMAD.WIDE R74, R3, 0x2, R238 ;  /* 0x00000002034a7825 */ /* 0x000fc800078e02ee */
[----:B------:R-:W-:-:S04]  /*2900*/  IMAD.WIDE R76, R3, 0x2, R192 ;  /* 0x00000002034c7825 */ /* 0x000fc800078e02c0 */
[----:B------:R-:W-:-:S04]  /*2910*/  IMAD.WIDE R68, R3, 0x2, R68 ;  /* 0x0000000203447825 */ /* 0x000fc800078e0244 */
[----:B-1----:R-:W-:-:S04]  /*2920*/  IMAD.WIDE R28, R3, 0x2, R66 ;  /* 0x00000002031c7825 */ /* 0x002fc800078e0242 */
[C---:B------:R-:W-:Y:S01]  /*2930*/  IMAD.WIDE R26, R3.reuse, 0x2, R234 ;  /* 0x00000002031a7825 */ /* 0x040fe200078e02ea */
[----:B---3--:R-:W-:Y:S04]  /*2940*/  STS.U16 [R12+0x3400], R55 ;  /* 0x003400370c007388 */ /* 0x008fe80000000400 */
[----:B--2---:R-:W-:Y:S04]  /*2950*/  STS.U16 [R12+0x3600], R57 ;  /* 0x003600390c007388 */ /* 0x004fe80000000400 */
[----:B------:R0:W-:Y:S04]  /*2960*/  STS.U16 [R211+0x2700], R42 ;  /* 0x0027002ad3007388 */ /* 0x0001e80000000400 */
[----:B------:R-:W-:Y:S04]  /*2970*/  STS.U16 [R211+0x2100], R40 ;  /* 0x00210028d3007388 */ /* 0x000fe80000000400 */
[----:B0-----:R-:W2:Y:S04]  /*2980*/  LDL.64 R42, [R1+0x10] ;  /* 0x00001000012a7983 */ /* 0x001ea80000100a00 */
        /* <DEDUP_REMOVED lines=8> */
[----:B------:R-:W-:Y:S04]  /*2a10*/  STS.U16 [R211+0x3500], R30 ;  /* 0x0035001ed3007388 */ /* 0x000fe80000000400 */
[----:B------:R-:W-:Y:S04]  /*2a20*/  STS.U16 [R211+0x3700], R32 ;  /* 0x00370020d3007388 */ /* 0x000fe80000000400 */
[----:B------:R-:W-:Y:S04]  /*2a30*/  STS.U16 [R211+0x3900], R34 ;  /* 0x00390022d3007388 */ /* 0x000fe80000000400 */
[----:B------:R1:W-:Y:S04]  /*2a40*/  STS.U16 [R211+0x3b00], R36 ;  /* 0x003b0024d3007388 */ /* 0x0003e80000000400 */
[----:B------:R-:W-:Y:S04]  /*2a50*/  STS.U16 [R211+0x3d00], R38 ;  /* 0x003d0026d3007388 */ /* 0x000fe80000000400 */
[----:B----4-:R3:W-:Y:S04]  /*2a60*/  STS.U16 [R211+0x3f00], R22 ;  /* 0x003f0016d3007388 */ /* 0x0107e80000000400 */
[----:B------:R-:W-:Y:S01]  /*2a70*/  BAR.SYNC.DEFER_BLOCKING 0x0 ;  /* 0x0000000000007b1d */ /* 0x000fe20000010000 */
[----:B0-----:R-:W-:-:S04]  /*2a80*/  IMAD.WIDE R56, R3, 0x2, R70 ;  /* 0x0000000203387825 */ /* 0x001fc800078e0246 */
[----:B-1----:R-:W-:-:S04]  /*2a90*/  IMAD.WIDE R36, R3, 0x2, R248 ;  /* 0x0000000203247825 */ /* 0x002fc800078e02f8 */
[----:B------:R-:W-:-:S04]  /*2aa0*/  IMAD.WIDE R8, R3, 0x2, R62 ;  /* 0x0000000203087825 */ /* 0x000fc800078e023e */
[----:B---3--:R-:W-:-:S04]  /*2ab0*/  IMAD.WIDE R22, R3, 0x2, R222 ;  /* 0x0000000203167825 */ /* 0x008fc800078e02de */
[----:B------:R-:W-:-:S04]  /*2ac0*/  IMAD.WIDE R40, R3, 0x2, R60 ;  /* 0x0000000203287825 */ /* 0x000fc800078e023c */
[C---:B------:R-:W-:Y:S01]  /*2ad0*/  IMAD.WIDE R34, R3.reuse, 0x2, R246 ;  /* 0x0000000203227825 */ /* 0x040fe200078e02f6 */
[----:B------:R0:W3:Y:S03]  /*2ae0*/  LDG.E.U16 R56, [R56.64] ;  /* 0x0000000438387981 */ /* 0x0000e6000c1e1500 */
[C---:B------:R-:W-:Y:S01]  /*2af0*/  IMAD.WIDE R70, R3.reuse, 0x2, R236 ;  /* 0x0000000203467825 */ /* 0x040fe200078e02ec */
[----:B------:R1:W4:Y:S03]  /*2b00*/  LDG.E.U16 R72, [R72.64] ;  /* 0x0000000448487981 */ /* 0x000326000c1e1500 */
[C---:B------:R-:W-:Y:S01]  /*2b10*/  IMAD.WIDE R38, R3.reuse, 0x2, R250 ;  /* 0x0000000203267825 */ /* 0x040fe200078e02fa */
[----:B------:R5:W3:Y:S04]  /*2b20*/  LDG.E.U16 R74, [R74.64] ;  /* 0x000000044a4a7981 */ /* 0x000ae8000c1e1500 */
[----:B0-----:R0:W4:Y:S01]  /*2b30*/  LDG.E.U16 R57, [R36.64] ;  /* 0x0000000424397981 */ /* 0x001122000c1e1500 */
[----:B------:R-:W-:-:S03]  /*2b40*/  IMAD.WIDE R32, R3, 0x2, R64 ;  /* 0x0000000203207825 */ /* 0x000fc600078e0240 */
[----:B------:R2:W4:Y:S04]  /*2b50*/  LDG.E.U16 R76, [R76.64] ;  /* 0x000000044c4c7981 */ /* 0x000528000c1e1500 */
[----:B-1----:R1:W4:Y:S01]  /*2b60*/  LDG.E.U16 R73, [R8.64] ;  /* 0x0000000408497981 */ /* 0x002322000c1e1500 */
[----:B0-----:R-:W-:-:S03]  /*2b70*/  IMAD.WIDE R36, R3, 0x2, R220 ;  /* 0x0000000203247825 */ /* 0x001fc600078e02dc */
[----:B-----5:R0:W5:Y:S04]  /*2b80*/  LDG.E.U16 R75, [R22.64] ;  /* 0x00000004164b7981 */ /* 0x020168000c1e1500 */
[----:B------:R0:W5:Y:S01]  /*2b90*/  LDG.E.U16 R68, [R68.64] ;  /* 0x0000000444447981 */ /* 0x000162000c1e1500 */
[----:B------:R-:W-:-:S03]  /*2ba0*/  IMAD.WIDE R30, R3, 0x2, R244 ;  /* 0x00000002031e7825 */ /* 0x000fc600078e02f4 */
[----:B------:R1:W5:Y:S01]  /*2bb0*/  LDG.E.U16 R28, [R28.64] ;  /* 0x000000041c1c7981 */ /* 0x000362000c1e1500 */
[----:B------:R-:W-:-:S03]  /*2bc0*/  IMAD.WIDE R58, R3, 0x2, R232 ;  /* 0x00000002033a7825 */ /* 0x000fc600078e02e8 */
[----:B------:R1:W5:Y:S04]  /*2bd0*/  LDG.E.U16 R70, [R70.64] ;  /* 0x0000000446467981 */ /* 0x000368000c1e1500 */
[----:B0-----:R0:W5:Y:S04]  /*2be0*/  LDG.E.U16 R69, [R40.64] ;  /* 0x0000000428457981 */ /* 0x001168000c1e1500 */
[----:B-1----:R1:W5:Y:S04]  /*2bf0*/  LDG.E.U16 R29, [R34.64] ;  /* 0x00000004221d7981 */ /* 0x002368000c1e1500 */
[----:B------:R0:W5:Y:S01]  /*2c00*/  LDG.E.U16 R71, [R36.64] ;  /* 0x0000000424477981 */ /* 0x000162000c1e1500 */
[----:B------:R-:W-:-:S03]  /*2c10*/  IMAD.WIDE R22, R3, 0x2, R216 ;  /* 0x0000000203167825 */ /* 0x000fc600078e02d8 */
[----:B------:R0:W5:Y:S01]  /*2c20*/  LDG.E.U16 R24, [R24.64] ;  /* 0x0000000418187981 */ /* 0x000162000c1e1500 */
[----:B-1----:R-:W-:-:S03]  /*2c30*/  IMAD.WIDE R34, R3, 0x2, R218 ;  /* 0x0000000203227825 */ /* 0x002fc600078e02da */
[----:B------:R1:W5:Y:S04]  /*2c40*/  LDG.E.U16 R26, [R26.64] ;  /* 0x000000041a1a7981 */ /* 0x000368000c1e1500 */
[----:B------:R1:W5:Y:S04]  /*2c50*/  LDG.E.U16 R32, [R32.64] ;  /* 0x0000000420207981 */ /* 0x000368000c1e1500 */
[----:B0-----:R0:W5:Y:S04]  /*2c60*/  LDG.E.U16 R25, [R38.64] ;  /* 0x0000000426197981 */ /* 0x001168000c1e1500 */
[----:B-1----:R1:W5:Y:S04]  /*2c70*/  LDG.E.U16 R27, [R34.64] ;  /* 0x00000004221b7981 */ /* 0x002368000c1e1500 */
[----:B------:R1:W5:Y:S01]  /*2c80*/  LDG.E.U16 R33, [R30.64] ;  /* 0x000000041e217981 */ /* 0x000362000c1e1500 */
[----:B0-----:R-:W-:-:S03]  /*2c90*/  IMAD.WIDE R38, R3, 0x2, R214 ;  /* 0x0000000203267825 */ /* 0x001fc600078e02d6 */
[----:B------:R0:W5:Y:S04]  /*2ca0*/  LDG.E.U16 R58, [R58.64] ;  /* 0x000000043a3a7981 */ /* 0x000168000c1e1500 */
[----:B------:R-:W-:Y:S01]  /*2cb0*/  LDSM.16.MT88.4 R196, [R4] ;  /* 0x0000000004c4783b */ /* 0x000fe20000004200 */
[----:B-1----:R-:W-:-:S03]  /*2cc0*/  IMAD.WIDE R30, R3, 0x2, R230 ;  /* 0x00000002031e7825 */ /* 0x002fc600078e02e6 */
[----:B------:R-:W1:Y:S01]  /*2cd0*/  LDSM.16.M88.4 R128, [R11+0x2000] ;  /* 0x002000000b80783b */ /* 0x000e620000000200 */
[----:B------:R-:W-:-:S03]  /*2ce0*/  IMAD.WIDE R34, R3, 0x2, R228 ;  /* 0x0000000203227825 */ /* 0x000fc600078e02e4 */
[----:B0-----:R0:W5:Y:S01]  /*2cf0*/  LDG.E.U16 R59, [R22.64] ;  /* 0x00000004163b7981 */ /* 0x001162000c1e1500 */
[----:B------:R-:W-:-:S03]  /*2d00*/  IMAD.WIDE R36, R3, 0x2, R212 ;  /* 0x0000000203247825 */ /* 0x000fc600078e02d4 */
[----:B------:R0:W5:Y:S01]  /*2d10*/  LDG.E.U16 R30, [R30.64] ;  /* 0x000000041e1e7981 */ /* 0x000162000c1e1500 */
[----:B------:R-:W-:-:S03]  /*2d20*/  IMAD.WIDE R8, R3, 0x2, R242 ;  /* 0x0000000203087825 */ /* 0x000fc600078e02f2 */
[----:B------:R0:W5:Y:S01]  /*2d30*/  LDG.E.U16 R34, [R34.64] ;  /* 0x0000000422227981 */ /* 0x000162000c1e1500 */
[----:B------:R-:W-:-:S03]  /*2d40*/  IMAD.WIDE R40, R3, 0x2, R226 ;  /* 0x0000000203287825 */ /* 0x000fc600078e02e2 */
[----:B------:R1:W5:Y:S04]  /*2d50*/  LDG.E.U16 R9, [R8.64] ;  /* 0x0000000408097981 */ /* 0x000368000c1e1500 */
[----:B0-----:R0:W5:Y:S01]  /*2d60*/  LDG.E.U16 R31, [R38.64] ;  /* 0x00000004261f7981 */ /* 0x001162000c1e1500 */
[----:B------:R-:W-:-:S03]  /*2d70*/  IMAD.WIDE R22, R3, 0x2, R202 ;  /* 0x0000000203167825 */ /* 0x000fc600078e02ca */
[----:B------:R1:W5:Y:S04]  /*2d80*/  LDG.E.U16 R35, [R36.64] ;  /* 0x0000000424237981 */ /* 0x000368000c1e1500 */
[----:B------:R1:W5:Y:S04]  /*2d90*/  LDG.E.U16 R21, [R40.64] ;  /* 0x0000000428157981 */ /* 0x000368000c1e1500 */
[----:B------:R2:W5:Y:S01]  /*2da0*/  LDG.E.U16 R22, [R22.64] ;  /* 0x0000000416167981 */ /* 0x000562000c1e1500 */
[----:B0-----:R-:W-:-:S03]  /*2db0*/  IMAD.WIDE R38, R3, 0x2, R224 ;  /* 0x0000000203267825 */ /* 0x001fc600078e02e0 */
[----:B------:R-:W0:Y:S01]  /*2dc0*/  LDSM.16.M88.4 R148, [R11+0x2200] ;  /* 0x002200000b94783b */ /* 0x000e220000000200 */
[----:B-1----:R-:W-:-:S03]  /*2dd0*/  IMAD.WIDE R40, R3, 0x2, R240 ;  /* 0x0000000203287825 */ /* 0x002fc600078e02f0 */
[----:B------:R1:W5:Y:S01]  /*2de0*/  LDG.E.U16 R7, [R38.64] ;  /* 0x0000000426077981 */ /* 0x000362000c1e1500 */
[----:B------:R-:W-:-:S03]  /*2df0*/  IMAD.WIDE R36, R3, 0x2, R200 ;  /* 0x0000000203247825 */ /* 0x000fc600078e02c8 */
[----:B------:R0:W5:Y:S04]  /*2e00*/  LDG.E.U16 R5, [R40.64] ;  /* 0x0000000428057981 */ /* 0x000168000c1e1500 */
[----:B------:R1:W5:Y:S04]  /*2e10*/  LDG.E.U16 R8, [R36.64] ;  /* 0x0000000424087981 */ /* 0x000368000c1e1500 */
[----:B------:R-:W0:Y:S04]  /*2e20*/  LDSM.16.M88.4 R172, [R11+0x2400] ;  /* 0x002400000bac783b */ /* 0x000e280000000200 */
[----:B------:R-:W0:Y:S04]  /*2e30*/  LDSM.16.M88.4 R176, [R11+0x2600] ;  /* 0x002600000bb0783b */ /* 0x000e280000000200 */
[----:B------:R-:W-:Y:S04]  /*2e40*/  LDSM.16.M88.4 R44, [R11+0x2800] ;  /* 0x002800000b2c783b */ /* 0x000fe80000000200 */
[----:B------:R-:W-:Y:S04]  /*2e50*/  LDSM.16.M88.4 R108, [R11+0x2a00] ;  /* 0x002a00000b6c783b */ /* 0x000fe80000000200 */
[----:B------:R-:W-:Y:S04]  /*2e60*/  LDSM.16.M88.4 R100, [R11+0x2c00] ;  /* 0x002c00000b64783b */ /* 0x000fe80000000200 */
[----:B------:R-:W-:Y:S04]  /*2e70*/  LDSM.16.MT88.4 R52, [R4+0x80] ;  /* 0x000080000434783b */ /* 0x000fe80000004200 */
[----:B------:R-:W-:Y:S04]  /*2e80*/  LDSM.16.MT88.4 R180, [R4+0x1080] ;  /* 0x0010800004b4783b */ /* 0x000fe80000004200 */
[----:B------:R-:W-:Y:S04]  /*2e90*/  LDSM.16.M88.4 R104, [R11+0x2e00] ;  /* 0x002e00000b68783b */ /* 0x000fe80000000200 */
[----:B------:R-:W0:Y:S04]  /*2ea0*/  LDSM.16.M88.4 R112, [R11+0x3000] ;  /* 0x003000000b70783b */ /* 0x000e280000000200 */
[----:B------:R-:W0:Y:S04]  /*2eb0*/  LDSM.16.M88.4 R92, [R11+0x3200] ;  /* 0x003200000b5c783b */ /* 0x000e280000000200 */
[----:B------:R-:W0:Y:S04]  /*2ec0*/  LDSM.16.M88.4 R84, [R11+0x3400] ;  /* 0x003400000b54783b */ /* 0x000e280000000200 */
[----:B------:R-:W0:Y:S04]  /*2ed0*/  LDSM.16.M88.4 R48, [R11+0x3600] ;  /* 0x003600000b30783b */ /* 0x000e280000000200 */
[----:B------:R-:W0:Y:S04]  /*2ee0*/  LDSM.16.M88.4 R60, [R11+0x3800] ;  /* 0x003800000b3c783b */ /* 0x000e280000000200 */
[----:B------:R-:W0:Y:S04]  /*2ef0*/  LDSM.16.M88.4 R64, [R11+0x3a00] ;  /* 0x003a00000b40783b */ /* 0x000e280000000200 */
[----:B-1----:R-:W1:Y:S04]  /*2f00*/  LDSM.16.M88.4 R36, [R11+0x3c00] ;  /* 0x003c00000b24783b */ /* 0x002e680000000200 */
[----:B------:R-:W1:Y:S01]  /*2f10*/  LDSM.16.M88.4 R184, [R11+0x3e00] ;  /* 0x003e00000bb8783b */ /* 0x000e620000000200 */
[----:B--2---:R-:W-:-:S05]  /*2f20*/  IMAD.WIDE R42, R3, 0x2, R42 ;  /* 0x00000002032a7825 */ /* 0x004fca00078e022a */
[----:B------:R0:W2:Y:S04]  /*2f30*/  LDG.E.U16 R23, [R42.64] ;  /* 0x000000042a177981 */ /* 0x0000a8000c1e1500 */
[----:B0-----:R-:W0:Y:S04]  /*2f40*/  LDSM.16.MT88.4 R40, [R4+0x1000] ;  /* 0x001000000428783b */ /* 0x001e280000004200 */
[----:B------:R-:W-:Y:S01]  /*2f50*/  BAR.SYNC.DEFER_BLOCKING 0x0 ;  /* 0x0000000000007b1d */ /* 0x000fe20000010000 */
[C---:B------:R-:W-:Y:S02]  /*2f60*/  LOP3.LUT R78, R0.reuse, 0x10, RZ, 0x3c, !PT ;  /* 0x00000010004e7812 */ /* 0x040fe400078e3cff */
[C---:B------:R-:W-:Y:S01]  /*2f70*/  LOP3.LUT R77, R0.reuse, 0x20, RZ, 0x3c, !PT ;  /* 0x00000020004d7812 */ /* 0x040fe200078e3cff */
[C---:B------:R-:W-:Y:S08]  /*2f80*/  HMMA.16816.F32.BF16 R160, R196.reuse, R128, RZ ;  /* 0x00000080c4a0723c */ /* 0x040ff000000418ff */
[C---:B------:R-:W-:Y:S08]  /*2f90*/  HMMA.16816.F32.BF16 R156, R196.reuse, R148, RZ ;  /* 0x00000094c49c723c */ /* 0x040ff000000418ff */
[C---:B------:R-:W-:Y:S08]  /*2fa0*/  HMMA.16816.F32.BF16 R120, R196.reuse, R172, RZ ;  /* 0x000000acc478723c */ /* 0x040ff000000418ff */
[C---:B------:R-:W-:Y:S08]  /*2fb0*/  HMMA.16816.F32.BF16 R168, R196.reuse, R176, RZ ;  /* 0x000000b0c4a8723c */ /* 0x040ff000000418ff */
[C---:B------:R-:W-:Y:S08]  /*2fc0*/  HMMA.16816.F32.BF16 R116, R196.reuse, R112, RZ ;  /* 0x00000070c474723c */ /* 0x040ff000000418ff */
[----:B------:R-:W-:Y:S01]  /*2fd0*/  HMMA.16816.F32.BF16 R96, R196, R92, RZ ;  /* 0x0000005cc460723c */ /* 0x000fe200000418ff */
[----:B---3--:R-:W-:Y:S04]  /*2fe0*/  STS.U16 [R0+0x3000], R74 ;  /* 0x0030004a00007388 */ /* 0x008fe80000000400 */
[----:B----4-:R-:W-:Y:S04]  /*2ff0*/  STS.U16 [R0+0x2000], R76 ;  /* 0x0020004c00007388 */ /* 0x010fe80000000400 */
[----:B------:R-:W-:Y:S04]  /*3000*/  STS.U16 [R0+0x2800], R73 ;  /* 0x0028004900007388 */ /* 0x000fe80000000400 */
[----:B-----5:R-:W-:Y:S04]  /*3010*/  STS.U16 [R0+0x3800], R75 ;  /* 0x0038004b00007388 */ /* 0x020fe80000000400 */
[----:B------:R-:W-:Y:S04]  /*3020*/  STS.U16 [R78+0x2100], R72 ;  /* 0x002100484e007388 */ /* 0x000fe80000000400 */
[----:B------:R-:W-:Y:S04]  /*3030*/  STS.U16 [R78+0x2900], R69 ;  /* 0x002900454e007388 */ /* 0x000fe80000000400 */
[----:B------:R-:W-:Y:S04]  /*3040*/  STS.U16 [R78+0x3100], R70 ;  /* 0x003100464e007388 */ /* 0x000fe80000000400 */
[----:B------:R3:W-:Y:S04]  /*3050*/  STS.U16 [R78+0x3900], R71 ;  /* 0x003900474e007388 */ /* 0x0007e80000000400 */
[----:B------:R-:W-:Y:S01]  /*3060*/  STS.U16 [R77+0x2200], R68 ;  /* 0x002200444d007388 */ /* 0x000fe20000000400 */
[----:B---3--:R-:W-:-:S03]  /*3070*/  LOP3.LUT R78, R0, 0x30, RZ, 0x3c, !PT ;  /* 0x00000030004e7812 */ /* 0x008fc600078e3cff */
[----:B------:R-:W-:Y:S04]  /*3080*/  STS.U16 [R77+0x2a00], R25 ;  /* 0x002a00194d007388 */ /* 0x000fe80000000400 */
[----:B------:R-:W-:Y:S04]  /*3090*/  STS.U16 [R77+0x3200], R26 ;  /* 0x0032001a4d007388 */ /* 0x000fe80000000400 */
[----:B------:R3:W-:Y:S04]  /*30a0*/  STS.U16 [R77+0x3a00], R27 ;  /* 0x003a001b4d007388 */ /* 0x0007e80000000400 */
[----:B------:R-:W-:Y:S04]  /*30b0*/  STS.U16 [R78+0x2300], R24 ;  /* 0x002300184e007388 */ /* 0x000fe80000000400 */
[----:B------:R-:W-:Y:S01]  /*30c0*/  STS.U16 [R78+0x2b00], R57 ;  /* 0x002b00394e007388 */ /* 0x000fe20000000400 */
[----:B---3--:R-:W-:-:S03]  /*30d0*/  LOP3.LUT R77, R0, 0x40, RZ, 0x3c, !PT ;  /* 0x00000040004d7812 */ /* 0x008fc600078e3cff */
[----:B------:R-:W-:Y:S04]  /*30e0*/  STS.U16 [R78+0x3300], R58 ;  /* 0x0033003a4e007388 */ /* 0x000fe80000000400 */
[----:B------:R3:W-:Y:S04]  /*30f0*/  STS.U16 [R78+0x3b00], R59 ;  /* 0x003b003b4e007388 */ /* 0x0007e80000000400 */
[----:B------:R-:W-:Y:S04]  /*3100*/  STS.U16 [R77+0x2400], R56 ;  /* 0x002400384d007388 */ /* 0x000fe80000000400 */
[----:B------:R-:W-:Y:S01]  /*3110*/  STS.U16 [R77+0x2c00], R29 ;  /* 0x002c001d4d007388 */ /* 0x000fe20000000400 */
[----:B---3--:R-:W-:-:S03]  /*3120*/  LOP3.LUT R78, R0, 0x50, RZ, 0x3c, !PT ;  /* 0x00000050004e7812 */ /* 0x008fc600078e3cff */
[----:B------:R-:W-:Y:S04]  /*3130*/  STS.U16 [R77+0x3400], R30 ;  /* 0x0034001e4d007388 */ /* 0x000fe80000000400 */
[----:B------:R3:W-:Y:S04]  /*3140*/  STS.U16 [R77+0x3c00], R31 ;  /* 0x003c001f4d007388 */ /* 0x0007e80000000400 */
[----:B------:R4:W-:Y:S04]  /*3150*/  STS.U16 [R78+0x2500], R28 ;  /* 0x0025001c4e007388 */ /* 0x0009e80000000400 */
[----:B------:R-:W-:Y:S01]  /*3160*/  STS.U16 [R78+0x2d00], R33 ;  /* 0x002d00214e007388 */ /* 0x000fe20000000400 */
[----:B---3--:R-:W-:-:S03]  /*3170*/  LOP3.LUT R77, R0, 0x60, RZ, 0x3c, !PT ;  /* 0x00000060004d7812 */ /* 0x008fc600078e3cff */
[----:B------:R-:W-:Y:S04]  /*3180*/  STS.U16 [R78+0x3500], R34 ;  /* 0x003500224e007388 */ /* 0x000fe80000000400 */
[----:B------:R-:W-:Y:S04]  /*3190*/  STS.U16 [R78+0x3d00], R35 ;  /* 0x003d00234e007388 */ /* 0x000fe80000000400 */
[----:B------:R3:W-:Y:S01]  /*31a0*/  STS.U16 [R77+0x2600], R32 ;  /* 0x002600204d007388 */ /* 0x0007e20000000400 */
[C---:B------:R-:W-:Y:S03]  /*31b0*/  HMMA.16816.F32.BF16 R24, R196.reuse, R44, RZ ;  /* 0x0000002cc418723c */ /* 0x040fe600000418ff */
[----:B------:R-:W-:Y:S04]  /*31c0*/  STS.U16 [R77+0x2e00], R9 ;  /* 0x002e00094d007388 */ /* 0x000fe80000000400 */
[----:B------:R-:W-:Y:S01]  /*31d0*/  STS.U16 [R77+0x3600], R21 ;  /* 0x003600154d007388 */ /* 0x000fe20000000400 */
[C---:B------:R-:W-:Y:S03]  /*31e0*/  HMMA.16816.F32.BF16 R68, R196.reuse, R108, RZ ;  /* 0x0000006cc444723c */ /* 0x040fe600000418ff */
[----:B------:R5:W-:Y:S05]  /*31f0*/  STS.U16 [R77+0x3e00], R22 ;  /* 0x003e00164d007388 */ /* 0x000bea0000000400 */
[C---:B----4-:R-:W-:Y:S08]  /*3200*/  HMMA.16816.F32.BF16 R28, R196.reuse, R100, RZ ;  /* 0x00000064c41c723c */ /* 0x050ff000000418ff */
[C---:B---3--:R-:W-:Y:S08]  /*3210*/  HMMA.16816.F32.BF16 R32, R196.reuse, R104, RZ ;  /* 0x00000068c420723c */ /* 0x048ff000000418ff */
[C---:B------:R-:W-:Y:S08]  /*3220*/  HMMA.16816.F32.BF16 R56, R196.reuse, R84, RZ ;  /* 0x00000054c438723c */ /* 0x040ff000000418ff */
[C---:B------:R-:W-:Y:S08]  /*3230*/  HMMA.16816.F32.BF16 R88, R196.reuse, R48, RZ ;  /* 0x00000030c458723c */ /* 0x040ff000000418ff */
[C---:B------:R-:W-:Y:S08]  /*3240*/  HMMA.16816.F32.BF16 R80, R196.reuse, R60, RZ ;  /* 0x0000003cc450723c */ /* 0x040ff000000418ff */
[C---:B-----5:R-:W-:Y:S08]  /*3250*/  HMMA.16816.F32.BF16 R76, R196.reuse, R64, RZ ;  /* 0x00000040c44c723c */ /* 0x060ff000000418ff */
[C---:B-1----:R-:W-:Y:S08]  /*3260*/  HMMA.16816.F32.BF16 R72, R196.reuse, R36, RZ ;  /* 0x00000024c448723c */ /* 0x042ff000000418ff */
[----:B------:R-:W-:Y:S08]  /*3270*/  HMMA.16816.F32.BF16 R196, R196, R184, RZ ;  /* 0x000000b8c4c4723c */ /* 0x000ff000000418ff */
[C---:B0-----:R-:W-:Y:S08]  /*3280*/  HMMA.16816.F32.BF16 R160, R40.reuse, R130, R160 ;  /* 0x0000008228a0723c */ /* 0x041ff000000418a0 */
[C---:B------:R-:W-:Y:S08]  /*3290*/  HMMA.16816.F32.BF16 R156, R40.reuse, R150, R156 ;  /* 0x00000096289c723c */ /* 0x040ff0000004189c */
        /* <DEDUP_REMOVED lines=13> */
[----:B------:R-:W-:Y:S08]  /*3370*/  HMMA.16816.F32.BF16 R40, R40, R186, R196 ;  /* 0x000000ba2828723c */ /* 0x000ff000000418c4 */
[----:B------:R-:W-:Y:S11]  /*3380*/  HMMA.16816.F32.BF16 R196, R52, R128, RZ ;  /* 0x0000008034c4723c */ /* 0x000ff600000418ff */
[----:B------:R-:W-:Y:S11]  /*3390*/  @!UPT UIADD3 URZ, URZ, URZ, URZ ;  /* 0x0000003f3f3ff290 */ /* 0x000ff6000fffe03f */
[----:B------:R-:W-:Y:S02]  /*33a0*/  @!UPT UIADD3 URZ, URZ, URZ, URZ ;  /* 0x0000003f3f3ff290 */ /* 0x000fe4000fffe03f */
[----:B------:R-:W-:Y:S08]  /*33b0*/  HMMA.16816.F32.BF16 R128, R180, R130, R196 ;  /* 0x00000082b480723c */ /* 0x000ff000000418c4 */
[----:B------:R-:W-:Y:S01]  /*33c0*/  HMMA.16816.F32.BF16 R196, R52, R148, RZ ;  /* 0x0000009434c4723c */ /* 0x000fe200000418ff */
[----:B------:R-:W-:Y:S04]  /*33d0*/  STS.U16 [R252+0x2f00], R5 ;  /* 0x002f0005fc007388 */ /* 0x000fe80000000400 */
[----:B------:R0:W-:Y:S11]  /*33e0*/  STS.U16 [R252+0x3700], R7 ;  /* 0x00370007fc007388 */ /* 0x0001f60000000400 */
[----:B------:R-:W-:Y:S08]  /*33f0*/  @!UPT UIADD3 URZ, URZ, URZ, URZ ;  /* 0x0000003f3f3ff290 */ /* 0x000ff0000fffe03f */
[----:B------:R-:W-:Y:S08]  /*3400*/  HMMA.16816.F32.BF16 R148, R180, R150, R196 ;  /* 0x00000096b494723c */ /* 0x000ff000000418c4 */
[----:B------:R-:W-:Y:S01]  /*3410*/  HMMA.16816.F32.BF16 R196, R52, R172, RZ ;  /* 0x000000ac34c4723c */ /* 0x000fe200000418ff */
[----:B0-----:R-:W-:Y:S02]  /*3420*/  FMUL R7, R160, c[0x0][0x188] ;  /* 0x00006200a0077a20 */ /* 0x001fe40000400000 */
[----:B------:R-:W-:Y:S01]  /*3430*/  FMUL R5, R161, c[0x0][0x188] ;  /* 0x00006200a1057a20 */ /* 0x000fe20000400000 */
[----:B------:R0:W-:Y:S01]  /*3440*/  STS.U16 [R252+0x3f00], R8 ;  /* 0x003f0008fc007388 */ /* 0x0001e20000000400 */
[----:B------:R-:W-:-:S02]  /*3450*/  FMUL R21, R162, c[0x0][0x188] ;  /* 0x00006200a2157a20 */ /* 0x000fc40000400000 */
[----:B------:R-:W-:Y:S01]  /*3460*/  FMUL R9, R163, c[0x0][0x188] ;  /* 0x00006200a3097a20 */ /* 0x000fe20000400000 */
[----:B------:R-:W-:Y:S01]  /*3470*/  FMNMX R7, R7, R5, !PT ;  /* 0x0000000507077209 */ /* 0x000fe20007800000 */
[----:B------:R-:W-:Y:S02]  /*3480*/  FMUL R5, R129, c[0x0][0x188] ;  /* 0x0000620081057a20 */ /* 0x000fe40000400000 */
[----:B0-----:R-:W-:Y:S01]  /*3490*/  FMUL R8, R128, c[0x0][0x188] ;  /* 0x0000620080087a20 */ /* 0x001fe20000400000 */
[----:B------:R-:W-:Y:S01]  /*34a0*/  FMNMX R21, R21, R9, !PT ;  /* 0x0000000915157209 */ /* 0x000fe20007800000 */
[----:B------:R-:W-:Y:S02]  /*34b0*/  FMUL R9, R156, c[0x0][0x188] ;  /* 0x000062009c097a20 */ /* 0x000fe40000400000 */
[----:B------:R-:W-:Y:S01]  /*34c0*/  FMUL R22, R131, c[0x0][0x188] ;  /* 0x0000620083167a20 */ /* 0x000fe20000400000 */
[----:B------:R-:W-:Y:S01]  /*34d0*/  FMNMX R8, R8, R5, !PT ;  /* 0x0000000508087209 */ /* 0x000fe20007800000 */
[----:B------:R-:W-:-:S07]  /*34e0*/  FMUL R5, R130, c[0x0][0x188] ;  /* 0x0000620082057a20 */ /* 0x000fce0000400000 */
[----:B------:R-:W-:Y:S01]  /*34f0*/  HMMA.16816.F32.BF16 R172, R180, R174, R196 ;  /* 0x000000aeb4ac723c */ /* 0x000fe200000418c4 */
[----:B------:R-:W-:-:S07]  /*3500*/  FMNMX R7, R9, R7, !PT ;  /* 0x0000000709077209 */ /* 0x000fce0007800000 */
[----:B------:R-:W-:Y:S01]  /*3510*/  HMMA.16816.F32.BF16 R196, R52, R176, RZ ;  /* 0x000000b034c4723c */ /* 0x000fe200000418ff */
[----:B------:R-:W-:Y:S01]  /*3520*/  FMUL R9, R148, c[0x0][0x188] ;  /* 0x0000620094097a20 */ /* 0x000fe20000400000 */
[----:B------:R-:W-:Y:S01]  /*3530*/  FMNMX R5, R5, R22, !PT ;  /* 0x0000001605057209 */ /* 0x000fe20007800000 */
[----:B------:R-:W-:-:S03]  /*3540*/  FMUL R22, R158, c[0x0][0x188] ;  /* 0x000062009e167a20 */ /* 0x000fc60000400000 */
[----:B------:R-:W-:Y:S01]  /*3550*/  FMNMX R8, R9, R8, !PT ;  /* 0x0000000809087209 */ /* 0x000fe20007800000 */
        /* <DEDUP_REMOVED lines=11> */
[----:B------:R-:W-:Y:S01]  /*3610*/  HMMA.16816.F32.BF16 R176, R180, R178, R196 ;  /* 0x000000b2b4b0723c */ /* 0x000fe200000418c4 */
[----:B------:R-:W-:Y:S01]  /*3620*/  FMNMX R7, R9, R7, !PT ;  /* 0x0000000709077209 */ /* 0x000fe20007800000 */
[----:B------:R-:W-:-:S06]  /*3630*/  FMUL R9, R172, c[0x0][0x188] ;  /* 0x00006200ac097a20 */ /* 0x000fcc0000400000 */
[----:B------:R-:W-:Y:S01]  /*3640*/  HMMA.16816.F32.BF16 R196, R52, R44, RZ ;  /* 0x0000002c34c4723c */ /* 0x000fe200000418ff */
        /* <DEDUP_REMOVED lines=13> */
[----:B------:R-:W-:-:S04]  /*3720*/  FMUL R22, R175, c[0x0][0x188] ;  /* 0x00006200af167a20 */ /* 0x000fc80000400000 */
        /* <DEDUP_REMOVED lines=20> */
[----:B------:R-:W-:Y:S01]  /*3870*/  FMUL R9, R44, c[0x0][0x188] ;  /* 0x000062002c097a20 */ /* 0x000fe20000400000 */
[----:B------:R-:W-:-:S05]  /*3880*/  FMNMX R5, R22, R5, !PT ;  /* 0x0000000516057209 */ /* 0x000fca0007800000 */
        /* <DEDUP_REMOVED lines=14> */
[----:B------:R-:W-:-:S04]  /*3970*/  FMNMX R7, R9, R7, !PT ;  /* 0x0000000709077209 */ /* 0x000fc80007800000 */
[----:B------:R-:W-:Y:S01]  /*3980*/  HMMA.16816.F32.BF16 R100, R180, R102, R196 ;  /* 0x00000066b464723c */ /* 0x000fe200000418c4 */
[----:B------:R-:W-:Y:S01]  /*3990*/  FMUL R9, R108, c[0x0][0x188] ;  /* 0x000062006c097a20 */ /* 0x000fe20000400000 */
[----:B------:R-:W-:Y:S01]  /*39a0*/  FMNMX R5, R22, R5, !PT ;  /* 0x0000000516057209 */ /* 0x000fe20007800000 */
[----:B------:R-:W-:-:S05]  /*39b0*/  FMUL R22, R70, c[0x0][0x188] ;  /* 0x0000620046167a20 */ /* 0x000fca0000400000 */
        /* <DEDUP_REMOVED lines=33> */
[----:B------:R-:W-:-:S03]  /*3bd0*/  FMNMX R5, R22, R5, !PT ;  /* 0x0000000516057209 */ /* 0x000fc60007800000 */
[----:B------:R-:W-:Y:S01]  /*3be0*/  HMMA.16816.F32.BF16 R112, R180, R114, R196 ;  /* 0x00000072b470723c */ /* 0x000fe200000418c4 */
[----:B------:R-:W-:Y:S01]  /*3bf0*/  FMUL R22, R34, c[0x0][0x188] ;  /* 0x0000620022167a20 */ /* 0x000fe20000400000 */
[----:B------:R-:W-:-:S06]  /*3c00*/  FMNMX R8, R9, R8, !PT ;  /* 0x0000000809087209 */ /* 0x000fcc0007800000 */
        /* <DEDUP_REMOVED lines=37> */
[----:B------:R-:W-:Y:S01]  /*3e60*/  FMNMX R21, R22, R21, !PT ;  /* 0x0000001516157209 */ /* 0x000fe20007800000 */
[----:B------:R-:W-:-:S04]  /*3e70*/  FMUL R22, R94, c[0x0][0x188] ;  /* 0x000062005e167a20 */ /* 0x000fc80000400000 */
        /* <DEDUP_REMOVED lines=9> */
[----:B------:R-:W-:Y:S02]  /*3f10*/  FMNMX R7, R9, R7, !PT ;  /* 0x0000000709077209 */ /* 0x000fe40007800000 */
[----:B------:R-:W-:Y:S01]  /*3f20*/  FMNMX R5, R22, R5, !PT ;  /* 0x0000000516057209 */ /* 0x000fe20007800000 */
[----:B------:R-:W-:Y:S02]  /*3f30*/  FMUL R9, R84, c[0x0][0x188] ;  /* 0x0000620054097a20 */ /* 0x000fe40000400000 */
[----:B------:R-:W-:-:S03]  /*3f40*/  FMUL R22, R58, c[0x0][0x188] ;  /* 0x000062003a167a20 */ /* 0x000fc60000400000 */
[----:B------:R-:W-:Y:S01]  /*3f50*/  FMNMX R8, R9, R8, !PT ;  /* 0x0000000809087209 */ /* 0x000fe20007800000 */
[----:B------:R-:W-:Y:S01]  /*3f60*/  FMUL R9, R57, c[0x0][0x188] ;  /* 0x0000620039097a20 */ /* 0x000fe20000400000 */
[----:B------:R-:W-:Y:S01]  /*3f70*/  FMNMX R21, R22, R21, !PT ;  /* 0x0000001516157209 */ /* 0x000fe20007800000 */
[----:B------:R-:W-:Y:S01]  /*3f80*/  HMMA.16816.F32.BF16 R48, R180, R50, R196 ;  /* 0x00000032b430723c */ /* 0x000fe200000418c4 */
[----:B------:R-:W-:Y:S02]  /*3f90*/  FMUL R22, R86, c[0x0][0x188] ;  /* 0x0000620056167a20 */ /* 0x000fe40000400000 */
[----:B------:R-:W-:Y:S01]  /*3fa0*/  FMNMX R7, R9, R7, !PT ;  /* 0x0000000709077209 */ /* 0x000fe20007800000 */
[----:B------:R-:W-:Y:S02]  /*3fb0*/  FMUL R9, R85, c[0x0][0x188] ;  /* 0x0000620055097a20 */ /* 0x000fe40000400000 */
[----:B------:R-:W-:Y:S01]  /*3fc0*/  FMNMX R5, R22, R5, !PT ;  /* 0x0000000516057209 */ /* 0x000fe20007800000 */
[----:B------:R-:W-:-:S02]  /*3fd0*/  FMUL R22, R59, c[0x0][0x188] ;  /* 0x000062003b167a20 */ /* 0x000fc40000400000 */
[----:B------:R-:W-:Y:S01]  /*3fe0*/  FMNMX R8, R9, R8, !PT ;  /* 0x0000000809087209 */ /* 0x000fe20007800000 */
[----:B------:R-:W-:Y:S02]  /*3ff0*/  FMUL R9, R88, c[0x0][0x188] ;  /* 0x0000620058097a20 */ /* 0x000fe40000400000 */
[----:B------:R-:W-:Y:S01]  /*4000*/  FMNMX R21, R22, R21, !PT ;  /* 0x0000001516157209 */ /* 0x000fe20007800000 */
        /* <DEDUP_REMOVED lines=14> */
[----:B------:R-:W-:Y:S01]  /*40f0*/  FMUL R9, R76, c[0x0][0x188] ;  /* 0x000062004c097a20 */ /* 0x000fe20000400000 */
[----:B------:R-:W-:Y:S01]  /*4100*/  HMMA.16816.F32.BF16 R196, R52, R60, RZ ;  /* 0x0000003c34c4723c */ /* 0x000fe200000418ff */
        /* <DEDUP_REMOVED lines=9> */
[----:B------:R-:W-:Y:S01]  /*41a0*/  FMUL R22, R82, c[0x0][0x188] ;  /* 0x0000620052167a20 */ /* 0x000fe20000400000 */
[----:B------:R-:W-:Y:S01]  /*41b0*/  HMMA.16816.F32.BF16 R204, R52, R64, RZ ;  /* 0x0000004034cc723c */ /* 0x000fe200000418ff */
[----:B------:R-:W-:Y:S01]  /*41c0*/  FMNMX R7, R9, R7, !PT ;  /* 0x0000000709077209 */ /* 0x000fe20007800000 */
[----:B------:R-:W-:Y:S02]  /*41d0*/  FMUL R9, R73, c[0x0][0x188] ;  /* 0x0000620049097a20 */ /* 0x000fe40000400000 */
[----:B------:R-:W-:Y:S01]  /*41e0*/  FMNMX R21, R22, R21, !PT ;  /* 0x0000001516157209 */ /* 0x000fe20007800000 */
[----:B------:R-:W-:-:S02]  /*41f0*/  FMUL R22, R83, c[0x0][0x188] ;  /* 0x0000620053167a20 */ /* 0x000fc40000400000 */
[----:B------:R-:W-:Y:S01]  /*4200*/  FMNMX R7, R9, R7, !PT ;  /* 0x0000000709077209 */ /* 0x000fe20007800000 */
[----:B------:R-:W-:Y:S01]  /*4210*/  FMUL R9, R40, c[0x0][0x188] ;  /* 0x0000620028097a20 */ /* 0x000fe20000400000 */
[----:B------:R-:W-:Y:S01]  /*4220*/  HMMA.16816.F32.BF16 R60, R180, R62, R196 ;  /* 0x0000003eb43c723c */ /* 0x000fe200000418c4 */
[----:B------:R-:W-:Y:S01]  /*4230*/  FMNMX R21, R22, R21, !PT ;  /* 0x0000001516157209 */ /* 0x000fe20007800000 */
[----:B------:R-:W-:Y:S02]  /*4240*/  FMUL R22, R78, c[0x0][0x188] ;  /* 0x000062004e167a20 */ /* 0x000fe40000400000 */
[----:B------:R-:W-:Y:S01]  /*4250*/  FMNMX R7, R9, R7, !PT ;  /* 0x0000000709077209 */ /* 0x000fe20007800000 */
[----:B------:R-:W-:Y:S02]  /*4260*/  FMUL R9, R41, c[0x0][0x188] ;  /* 0x0000620029097a20 */ /* 0x000fe40000400000 */
[----:B------:R-:W-:Y:S01]  /*4270*/  FMNMX R21, R22, R21, !PT ;  /* 0x0000001516157209 */ /* 0x000fe20007800000 */
[----:B------:R-:W-:Y:S01]  /*4280*/  FMUL R22, R79, c[0x0][0x188] ;  /* 0x000062004f167a20 */ /* 0x000fe20000400000 */
[----:B------:R-:W-:Y:S01]  /*4290*/  HMMA.16816.F32.BF16 R196, R52, R36, RZ ;  /* 0x0000002434c4723c */ /* 0x000fe200000418ff */
[----:B------:R-:W-:Y:S01]  /*42a0*/  FMNMX R7, R9, R7, !PT ;  /* 0x0000000709077209 */ /* 0x000fe20007800000 */
[----:B------:R-:W-:-:S02]  /*42b0*/  FMUL R9, R74, c[0x0][0x188] ;  /* 0x000062004a097a20 */ /* 0x000fc40000400000 */
[----:B------:R-:W-:-:S04]  /*42c0*/  FMNMX R21, R22, R21, !PT ;  /* 0x0000001516157209 */ /* 0x000fc80007800000 */
[----:B------:R-:W-:Y:S01]  /*42d0*/  HMMA.16816.F32.BF16 R64, R180, R66, R204 ;  /* 0x00000042b440723c */ /* 0x000fe200000418cc */
[----:B------:R-:W-:Y:S02]  /*42e0*/  FMNMX R21, R9, R21, !PT ;  /* 0x0000001509157209 */ /* 0x000fe40007800000 */
[----:B------:R-:W0:Y:S01]  /*42f0*/  SHFL.BFLY PT, R9, R7, 0x2, 0x1f ;  /* 0x0c401f0007097f89 */ /* 0x000e2200000e0000 */
[----:B------:R-:W-:-:S04]  /*4300*/  FMUL R22, R51, c[0x0][0x188] ;  /* 0x0000620033167a20 */ /* 0x000fc80000400000 */
[----:B------:R-:W-:Y:S01]  /*4310*/  HMMA.16816.F32.BF16 R52, R52, R184, RZ ;  /* 0x000000b83434723c */ /* 0x000fe200000418ff */
[----:B------:R-:W-:Y:S01]  /*4320*/  FMNMX R5, R22, R5, !PT ;  /* 0x0000000516057209 */ /* 0x000fe20007800000 */
[----:B--2---:R1:W-:Y:S01]  /*4330*/  STS.U16 [R252+0x2700], R23 ;  /* 0x00270017fc007388 */ /* 0x0043e20000000400 */
[----:B------:R-:W-:-:S05]  /*4340*/  FMUL R22, R60, c[0x0][0x188] ;  /* 0x000062003c167a20 */ /* 0x000fca0000400000 */
[----:B------:R-:W-:Y:S01]  /*4350*/  FMNMX R8, R22, R8, !PT ;  /* 0x0000000816087209 */ /* 0x000fe20007800000 */
[----:B-1----:R-:W-:Y:S02]  /*4360*/  FMUL R23, R75, c[0x0][0x188] ;  /* 0x000062004b177a20 */ /* 0x002fe40000400000 */
[----:B------:R-:W-:-:S03]  /*4370*/  FMUL R22, R61, c[0x0][0x188] ;  /* 0x000062003d167a20 */ /* 0x000fc60000400000 */
[----:B------:R-:W-:Y:S01]  /*4380*/  FMNMX R21, R23, R21, !PT ;  /* 0x0000001517157209 */ /* 0x000fe20007800000 */
[----:B------:R-:W-:Y:S01]  /*4390*/  FMUL R23, R42, c[0x0][0x188] ;  /* 0x000062002a177a20 */ /* 0x000fe20000400000 */
[C---:B------:R-:W-:Y:S01]  /*43a0*/  HMMA.16816.F32.BF16 R36, R180.reuse, R38, R196 ;  /* 0x00000026b424723c */ /* 0x040fe200000418c4 */
[----:B------:R-:W-:Y:S01]  /*43b0*/  FMNMX R22, R22, R8, !PT ;  /* 0x0000000816167209 */ /* 0x000fe20007800000 */
[----:B------:R-:W-:Y:S02]  /*43c0*/  FMUL R8, R43, c[0x0][0x188] ;  /* 0x000062002b087a20 */ /* 0x000fe40000400000 */
[----:B------:R-:W-:Y:S01]  /*43d0*/  FMNMX R21, R23, R21, !PT ;  /* 0x0000001517157209 */ /* 0x000fe20007800000 */
[----:B------:R-:W-:Y:S01]  /*43e0*/  FMUL R23, R64, c[0x0][0x188] ;  /* 0x0000620040177a20 */ /* 0x000fe20000400000 */
[----:B0-----:R-:W-:Y:S01]  /*43f0*/  FMNMX R9, R7, R9, !PT ;  /* 0x0000000907097209 */ /* 0x001fe20007800000 */
[----:B------:R-:W-:Y:S01]  /*4400*/  FMUL R7, R65, c[0x0][0x188] ;  /* 0x0000620041077a20 */ /* 0x000fe20000400000 */
[----:B------:R-:W-:Y:S01]  /*4410*/  FMNMX R21, R8, R21, !PT ;  /* 0x0000001508157209 */ /* 0x000fe20007800000 */
[----:B------:R-:W-:Y:S01]  /*4420*/  FMUL R8, R62, c[0x0][0x188] ;  /* 0x000062003e087a20 */ /* 0x000fe20000400000 */
[----:B------:R-:W-:Y:S01]  /*4430*/  FMNMX R22, R23, R22, !PT ;  /* 0x0000001617167209 */ /* 0x000fe20007800000 */
[----:B------:R-:W-:Y:S03]  /*4440*/  HMMA.16816.F32.BF16 R52, R180, R186, R52 ;  /* 0x000000bab434723c */ /* 0x000fe60000041834 */
[----:B------:R-:W-:-:S02]  /*4450*/  FMNMX R22, R7, R22, !PT ;  /* 0x0000001607167209 */ /* 0x000fc40007800000 */
[----:B------:R-:W-:Y:S01]  /*4460*/  FMNMX R5, R8, R5, !PT ;  /* 0x0000000508057209 */ /* 0x000fe20007800000 */
[----:B------:R-:W0:Y:S04]  /*4470*/  SHFL.BFLY PT, R7, R21, 0x2, 0x1f ;  /* 0x0c401f0015077f89 */ /* 0x000e2800000e0000 */
[----:B------:R-:W1:Y:S03]  /*4480*/  SHFL.BFLY PT, R8, R9, 0x1, 0x1f ;  /* 0x0c201f0009087f89 */ /* 0x000e6600000e0000 */
[----:B------:R-:W-:Y:S02]  /*4490*/  FMUL R23, R36, c[0x0][0x188] ;  /* 0x0000620024177a20 */ /* 0x000fe40000400000 */
        /* <DEDUP_REMOVED lines=8> */
[----:B------:R-:W-:Y:S01]  /*4520*/  FMUL R180, R67, c[0x0][0x188] ;  /* 0x0000620043b47a20 */ /* 0x000fe20000400000 */
[----:B0-----:R-:W-:Y:S02]  /*4530*/  FMNMX R7, R21, R7, !PT ;  /* 0x0000000715077209 */ /* 0x001fe40007800000 */
[----:B------:R-:W-:Y:S02]  /*4540*/  FMNMX R22, R23, R22, !PT ;  /* 0x0000001617167209 */ /* 0x000fe40007800000 */
[----:B-1----:R-:W-:Y:S01]  /*4550*/  FMNMX R21, R9, R8, !PT ;  /* 0x0000000809157209 */ /* 0x002fe20007800000 */
[----:B------:R-:W-:Y:S01]  /*4560*/  FMUL R9, R53, c[0x0][0x188] ;  /* 0x0000620035097a20 */ /* 0x000fe20000400000 */
[----:B------:R-:W-:Y:S01]  /*4570*/  FMNMX R5, R180, R5, !PT ;  /* 0x00000005b4057209 */ /* 0x000fe20007800000 */
[----:B------:R-:W-:-:S03]  /*4580*/  FMUL R8, R38, c[0x0][0x188] ;  /* 0x0000620026087a20 */ /* 0x000fc60000400000 */
[----:B------:R-:W-:Y:S02]  /*4590*/  FMNMX R9, R9, R22, !PT ;  /* 0x0000001609097209 */ /* 0x000fe40007800000 */
[----:B------:R-:W-:Y:S02]  /*45a0*/  FMNMX R8, R8, R5, !PT ;  /* 0x0000000508087209 */ /* 0x000fe40007800000 */
[----:B------:R-:W-:Y:S02]  /*45b0*/  FMNMX R5, R21, R19, !PT ;  /* 0x0000001315057209 */ /* 0x000fe40007800000 */
[----:B------:R-:W0:Y:S01]  /*45c0*/  SHFL.BFLY PT, R21, R9, 0x2, 0x1f ;  /* 0x0c401f0009157f89 */ /* 0x000e2200000e0000 */
[----:B------:R-:W-:-:S03]  /*45d0*/  FMUL R22, R39, c[0x0][0x188] ;  /* 0x0000620027167a20 */ /* 0x000fc60000400000 */
[----:B------:R-:W1:Y:S02]  /*45e0*/  SHFL.BFLY PT, R23, R7, 0x1, 0x1f ;  /* 0x0c201f0007177f89 */ /* 0x000e6400000e0000 */
[----:B------:R-:W-:Y:S01]  /*45f0*/  FMNMX R8, R22, R8, !PT ;  /* 0x0000000816087209 */ /* 0x000fe20007800000 */
[----:B------:R-:W-:-:S05]  /*4600*/  FMUL R22, R54, c[0x0][0x188] ;  /* 0x0000620036167a20 */ /* 0x000fca0000400000 */
[----:B------:R-:W-:Y:S01]  /*4610*/  FMNMX R8, R22, R8, !PT ;  /* 0x0000000816087209 */ /* 0x000fe20007800000 */
[--C-:B------:R-:W-:Y:S02]  /*4620*/  FFMA R22, R161, c[0x0][0x188], -R5.reuse ;  /* 0x00006200a1167a23 */ /* 0x100fe40000000805 */
[----:B------:R-:W-:Y:S02]  /*4630*/  FMUL R161, R55, c[0x0][0x188] ;  /* 0x0000620037a17a20 */ /* 0x000fe40000400000 */
[----:B------:R-:W-:-:S03]  /*4640*/  FFMA R156, R156, c[0x0][0x188], -R5 ;  /* 0x000062009c9c7a23 */ /* 0x000fc60000000805 */
[----:B------:R-:W-:Y:S02]  /*4650*/  FMNMX R8, R161, R8, !PT ;  /* 0x00000008a1087209 */ /* 0x000fe40007800000 */
[----:B0-----:R-:W-:Y:S01]  /*4660*/  FMNMX R9, R9, R21, !PT ;  /* 0x0000001509097209 */ /* 0x001fe20007800000 */
[----:B------:R-:W-:Y:S02]  /*4670*/  FMUL R21, R156, 1.4426950216293334961 ;  /* 0x3fb8aa3b9c157820 */ /* 0x000fe40000400000 */
[----:B------:R-:W0:Y:S01]  /*4680*/  SHFL.BFLY PT, R156, R8, 0x2, 0x1f ;  /* 0x0c401f00089c7f89 */ /* 0x000e2200000e0000 */
[----:B-1----:R-:W-:Y:S01]  /*4690*/  FMNMX R7, R7, R23, !PT ;  /* 0x0000001707077209 */ /* 0x002fe20007800000 */
[----:B------:R-:W-:Y:S02]  /*46a0*/  FFMA R23, R157, c[0x0][0x188], -R5 ;  /* 0x000062009d177a23 */ /* 0x000fe40000000805 */
[----:B------:R-:W1:Y:S01]  /*46b0*/  SHFL.BFLY PT, R157, R9, 0x1, 0x1f ;  /* 0x0c201f00099d7f89 */ /* 0x000e6200000e0000 */
[----:B0-----:R-:W-:-:S02]  /*46c0*/  FMNMX R156, R8, R156, !PT ;  /* 0x0000009c089c7209 */ /* 0x001fc40007800000 */
[----:B-1----:R-:W-:-:S03]  /*46d0*/  FMNMX R8, R9, R157, !PT ;  /* 0x0000009d09087209 */ /* 0x002fc60007800000 */
[----:B------:R-:W0:Y:S01]  /*46e0*/  SHFL.BFLY PT, R9, R156, 0x1, 0x1f ;  /* 0x0c201f009c097f89 */ /* 0x000e2200000e0000 */
[----:B------:R-:W-:Y:S02]  /*46f0*/  FMNMX R7, R7, R17, !PT ;  /* 0x0000001107077209 */ /* 0x000fe40007800000 */
[----:B------:R-:W-:Y:S01]  /*4700*/  FMNMX R8, R8, R15, !PT ;  /* 0x0000000f08087209 */ /* 0x000fe20007800000 */
[----:B------:R-:W-:Y:S02]  /*4710*/  FADD R19, -R5, R19 ;  /* 0x0000001305137221 */ /* 0x000fe40000000100 */
[----:B------:R-:W-:Y:S02]  /*4720*/  FADD R17, -R7, R17 ;  /* 0x0000001107117221 */ /* 0x000fe40000000100 */
[----:B------:R-:W-:Y:S02]  /*4730*/  FADD R15, -R8, R15 ;  /* 0x0000000f080f7221 */ /* 0x000fe40000000100 */
[----:B------:R-:W-:-:S02]  /*4740*/  FMUL R19, R19, 1.4426950216293334961 ;  /* 0x3fb8aa3b13137820 */ /* 0x000fc40000400000 */
[----:B------:R-:W-:Y:S01]  /*4750*/  FMUL R17, R17, 1.4426950216293334961 ;  /* 0x3fb8aa3b11117820 */ /* 0x000fe20000400000 */
[----:B0-----:R-:W-:-:S04]  /*4760*/  FMNMX R9, R156, R9, !PT ;  /* 0x000000099c097209 */ /* 0x001fc80007800000 */
[----:B------:R-:W-:Y:S01]  /*4770*/  FMNMX R9, R9, R13, !PT ;  /* 0x0000000d09097209 */ /* 0x000fe20007800000 */
[----:B------:R-:W-:-:S04]  /*4780*/  FMUL R15, R15, 1.4426950216293334961 ;  /* 0x3fb8aa3b0f0f7820 */ /* 0x000fc80000400000 */
[----:B------:R-:W-:-:S04]  /*4790*/  FADD R13, -R9, R13 ;  /* 0x0000000d090d7221 */ /* 0x000fc80000000100 */
[----:B------:R-:W-:Y:S01]  /*47a0*/  FMUL R13, R13, 1.4426950216293334961 ;  /* 0x3fb8aa3b0d0d7820 */ /* 0x000fe20000400000 */
[----:B------:R-:W0:Y:S01]  /*47b0*/  MUFU.EX2 R19, R19 ;  /* 0x0000001300137308 */ /* 0x000e220000000800 */
[--C-:B------:R-:W-:Y:S02]  /*47c0*/  FFMA R128, R128, c[0x0][0x188], -R8.reuse ;  /* 0x0000620080807a23 */ /* 0x100fe40000000808 */
[----:B------:R-:W-:Y:S02]  /*47d0*/  FFMA R129, R129, c[0x0][0x188], -R8 ;  /* 0x0000620081817a23 */ /* 0x000fe40000000808 */
[--C-:B------:R-:W-:Y:S02]  /*47e0*/  FFMA R130, R130, c[0x0][0x188], -R9.reuse ;  /* 0x0000620082827a23 */ /* 0x100fe40000000809 */
[----:B------:R-:W-:Y:S01]  /*47f0*/  FFMA R131, R131, c[0x0][0x188], -R9 ;  /* 0x0000620083837a23 */ /* 0x000fe20000000809 */
[----:B------:R-:W1:Y:S01]  /*4800*/  MUFU.EX2 R17, R17 ;  /* 0x0000001100117308 */ /* 0x000e620000000800 */
[----:B------:R-:W-:-:S02]  /*4810*/  FMUL R128, R128, 1.4426950216293334961 ;  /* 0x3fb8aa3b80807820 */ /* 0x000fc40000400000 */
[----:B------:R-:W-:Y:S02]  /*4820*/  FMUL R129, R129, 1.4426950216293334961 ;  /* 0x3fb8aa3b81817820 */ /* 0x000fe40000400000 */
[----:B------:R-:W-:-:S03]  /*4830*/  FMUL R130, R130, 1.4426950216293334961 ;  /* 0x3fb8aa3b82827820 */ /* 0x000fc60000400000 */
[----:B------:R-:W2:Y:S01]  /*4840*/  MUFU.EX2 R15, R15 ;  /* 0x0000000f000f7308 */ /* 0x000ea20000000800 */
[----:B------:R-:W-:-:S07]  /*4850*/  FMUL R131, R131, 1.4426950216293334961 ;  /* 0x3fb8aa3b83837820 */ /* 0x000fce0000400000 */
[----:B------:R-:W3:Y:S01]  /*4860*/  MUFU.EX2 R13, R13 ;  /* 0x0000000d000d7308 */ /* 0x000ee20000000800 */
[--C-:B------:R-:W-:Y:S02]  /*4870*/  FFMA R148, R148, c[0x0][0x188], -R8.reuse ;  /* 0x0000620094947a23 */ /* 0x100fe40000000808 */
[----:B------:R-:W-:Y:S02]  /*4880*/  FFMA R149, R149, c[0x0][0x188], -R8 ;  /* 0x0000620095957a23 */ /* 0x000fe40000000808 */
[--C-:B------:R-:W-:Y:S02]  /*4890*/  FFMA R158, R158, c[0x0][0x188], -R7.reuse ;  /* 0x000062009e9e7a23 */ /* 0x100fe40000000807 */
[----:B------:R-:W-:Y:S01]  /*48a0*/  FFMA R159, R159, c[0x0][0x188], -R7 ;  /* 0x000062009f9f7a23 */ /* 0x000fe20000000807 */
[----:B------:R-:W-:Y:S01]  /*48b0*/  MUFU.EX2 R207, R128 ;  /* 0x0000008000cf7308 */ /* 0x000fe20000000800 */
[----:B------:R-:W-:Y:S02]  /*48c0*/  FMUL R148, R148, 1.4426950216293334961 ;  /* 0x3fb8aa3b94947820 */ /* 0x000fe40000400000 */
[----:B------:R-:W-:-:S05]  /*48d0*/  FMUL R149, R149, 1.4426950216293334961 ;  /* 0x3fb8aa3b95957820 */ /* 0x000fca0000400000 */
[----:B------:R-:W-:Y:S01]  /*48e0*/  MUFU.EX2 R206, R129 ;  /* 0x0000008100ce7308 */ /* 0x000fe20000000800 */
[----:B------:R-:W-:Y:S02]  /*48f0*/  FMUL R158, R158, 1.4426950216293334961 ;  /* 0x3fb8aa3b9e9e7820 */ /* 0x000fe40000400000 */
[----:B------:R-:W-:-:S05]  /*4900*/  FMUL R159, R159, 1.4426950216293334961 ;  /* 0x3fb8aa3b9f9f7820 */ /* 0x000fca0000400000 */
[----:B------:R-:W-:Y:S01]  /*4910*/  MUFU.EX2 R198, R130 ;  /* 0x0000008200c67308 */ /* 0x000fe20000000800 */
[----:B------:R-:W-:-:S07]  /*4920*/  FFMA R160, R160, c[0x0][0x188], -R5 ;  /* 0x00006200a0a07a23 */ /* 0x000fce0000000805 */
[----:B------:R4:W-:Y:S01]  /*4930*/  MUFU.EX2 R197, R131 ;  /* 0x0000008300c57308 */ /* 0x0009e20000000800 */
[----:B------:R-:W-:Y:S01]  /*4940*/  BAR.SYNC.DEFER_BLOCKING 0x0 ;  /* 0x0000000000007b1d */ /* 0x000fe20000010000 */
[--C-:B------:R-:W-:Y:S02]  /*4950*/  FFMA R205, R150, c[0x0][0x188], -R9.reuse ;  /* 0x0000620096cd7a23 */ /* 0x100fe40000000809 */
[----:B------:R-:W-:Y:S02]  /*4960*/  FFMA R204, R151, c[0x0][0x188], -R9 ;  /* 0x0000620097cc7a23 */ /* 0x000fe40000000809 */
[C---:B0-----:R-:W-:Y:S02]  /*4970*/  FMUL R180, R19.reuse, R132 ;  /* 0x0000008413b47220 */ /* 0x041fe40000400000 */
[----:B------:R0:W-:Y:S01]  /*4980*/  MUFU.EX2 R209, R148 ;  /* 0x0000009400d17308 */ /* 0x0001e20000000800 */
[----:B------:R-:W-:Y:S02]  /*4990*/  FMUL R181, R19, R133 ;  /* 0x0000008513b57220 */ /* 0x000fe40000400000 */
[----:B-1----:R-:W-:-:S02]  /*49a0*/  FMUL R182, R17, R134 ;  /* 0x0000008611b67220 */ /* 0x002fc40000400000 */
[----:B------:R-:W-:Y:S02]  /*49b0*/  FMUL R183, R17, R135 ;  /* 0x0000008711b77220 */ /* 0x000fe40000400000 */
[C---:B--2---:R-:W-:Y:S01]  /*49c0*/  FMUL R132, R15.reuse, R136 ;  /* 0x000000880f847220 */ /* 0x044fe20000400000 */
[----:B------:R1:W-:Y:S01]  /*49d0*/  MUFU.EX2 R210, R149 ;  /* 0x0000009500d27308 */ /* 0x0003e20000000800 */
[----:B------:R-:W-:Y:S01]  /*49e0*/  FMUL R133, R15, R137 ;  /* 0x000000890f857220 */ /* 0x000fe20000400000 */
[----:B----4-:R-:W2:Y:S01]  /*49f0*/  LDSM.16.M88.4 R128, [R10+0x2000] ;  /* 0x002000000a80783b */ /* 0x010ea20000000200 */
[----:B---3--:R-:W-:-:S05]  /*4a00*/  FMUL R134, R13, R138 ;  /* 0x0000008a0d867220 */ /* 0x008fca0000400000 */
[----:B------:R-:W-:Y:S01]  /*4a10*/  MUFU.EX2 R199, R158 ;  /* 0x0000009e00c77308 */ /* 0x000fe20000000800 */
[----:B------:R-:W-:Y:S02]  /*4a20*/  FMUL R135, R13, R139 ;  /* 0x0000008b0d877220 */ /* 0x000fe40000400000 */
[C---:B0-----:R-:W-:Y:S01]  /*4a30*/  FMUL R148, R19.reuse, R144 ;  /* 0x0000009013947220 */ /* 0x041fe20000400000 */
[----:B------:R-:W0:Y:S01]  /*4a40*/  LDSM.16.M88.4 R136, [R10+0x2800] ;  /* 0x002800000a88783b */ /* 0x000e220000000200 */
[----:B-1----:R-:W-:Y:S02]  /*4a50*/  FMUL R149, R19, R145 ;  /* 0x0000009113957220 */ /* 0x002fe40000400000 */
[C---:B------:R-:W-:Y:S01]  /*4a60*/  FMUL R150, R17.reuse, R146 ;  /* 0x0000009211967220 */ /* 0x040fe20000400000 */
[----:B------:R1:W-:Y:S01]  /*4a70*/  MUFU.EX2 R208, R159 ;  /* 0x0000009f00d07308 */ /* 0x0003e20000000800 */
[----:B------:R-:W-:Y:S02]  /*4a80*/  FMUL R151, R17, R147 ;  /* 0x0000009311977220 */ /* 0x000fe40000400000 */
[--C-:B------:R-:W-:Y:S01]  /*4a90*/  FFMA R162, R162, c[0x0][0x188], -R7.reuse ;  /* 0x00006200a2a27a23 */ /* 0x100fe20000000807 */
[----:B------:R-:W3:Y:S01]  /*4aa0*/  LDSM.16.M88.4 R144, [R10+0x3000] ;  /* 0x003000000a90783b */ /* 0x000ee20000000200 */
[----:B------:R-:W-:-:S02]  /*4ab0*/  FFMA R163, R163, c[0x0][0x188], -R7 ;  /* 0x00006200a3a37a23 */ /* 0x000fc40000000807 */
[----:B------:R-:W-:Y:S02]  /*4ac0*/  FMUL R160, R160, 1.4426950216293334961 ;  /* 0x3fb8aa3ba0a07820 */ /* 0x000fe40000400000 */
[----:B------:R-:W-:Y:S01]  /*4ad0*/  FMUL R22, R22, 1.4426950216293334961 ;  /* 0x3fb8aa3b16167820 */ /* 0x000fe20000400000 */
[----:B-1----:R-:W1:Y:S01]  /*4ae0*/  LDSM.16.M88.4 R156, [R10+0x3800] ;  /* 0x003800000a9c783b */ /* 0x002e620000000200 */
[----:B------:R-:W-:Y:S02]  /*4af0*/  FMUL R23, R23, 1.4426950216293334961 ;  /* 0x3fb8aa3b17177820 */ /* 0x000fe40000400000 */
[----:B------:R-:W-:Y:S02]  /*4b00*/  FMUL R205, R205, 1.4426950216293334961 ;  /* 0x3fb8aa3bcdcd7820 */ /* 0x000fe40000400000 */
[----:B------:R-:W-:Y:S02]  /*4b10*/  FMUL R204, R204, 1.4426950216293334961 ;  /* 0x3fb8aa3bcccc7820 */ /* 0x000fe40000400000 */
[----:B------:R-:W-:-:S02]  /*4b20*/  FMUL R162, R162, 1.4426950216293334961 ;  /* 0x3fb8aa3ba2a27820 */ /* 0x000fc40000400000 */
[----:B------:R-:W-:Y:S01]  /*4b30*/  FMUL R163, R163, 1.4426950216293334961 ;  /* 0x3fb8aa3ba3a37820 */ /* 0x000fe20000400000 */
[----:B------:R-:W-:Y:S08]  /*4b40*/  MUFU.EX2 R160, R160 ;  /* 0x000000a000a07308 */ /* 0x000ff00000000800 */
[----:B------:R-:W4:Y:S08]  /*4b50*/  MUFU.EX2 R22, R22 ;  /* 0x0000001600167308 */ /* 0x000f300000000800 */
[----:B------:R-:W-:Y:S08]  /*4b60*/  MUFU.EX2 R21, R21 ;  /* 0x0000001500157308 */ /* 0x000ff00000000800 */
[----:B------:R-:W5:Y:S08]  /*4b70*/  MUFU.EX2 R23, R23 ;  /* 0x0000001700177308 */ /* 0x000f700000000800 */
[----:B------:R5:W-:Y:S08]  /*4b80*/  MUFU.EX2 R196, R162 ;  /* 0x000000a200c47308 */ /* 0x000bf00000000800 */
[----:B------:R-:W0:Y:S08]  /*4b90*/  MUFU.EX2 R195, R163 ;  /* 0x000000a300c37308 */ /* 0x000e300000000800 */
[----:B------:R-:W-:Y:S08]  /*4ba0*/  MUFU.EX2 R205, R205 ;  /* 0x000000cd00cd7308 */ /* 0x000ff00000000800 */
[----:B------:R-:W1:Y:S01]  /*4bb0*/  MUFU.EX2 R204, R204 ;  /* 0x000000cc00cc7308 */ /* 0x000e620000000800 */
[----:B----4-:R-:W-:Y:S01]  /*4bc0*/  FADD R194, R160, R22 ;  /* 0x00000016a0c27221 */ /* 0x010fe20000000000 */
[----:B------:R-:W-:-:S02]  /*4bd0*/  F2FP.BF16.PACK_AB R160, R22, R160 ;  /* 0x000000a016a0723e */ /* 0x000fc400000010ff */
[----:B-----5:R-:W-:Y:S02]  /*4be0*/  F2FP.BF16.PACK_AB R162, R23, R21 ;  /* 0x0000001517a2723e */ /* 0x020fe400000010ff */
[----:B0-----:R-:W-:Y:S02]  /*4bf0*/  F2FP.BF16.PACK_AB R161, R195, R196 ;  /* 0x000000c4c3a1723e */ /* 0x001fe400000010ff */
[----:B------:R-:W-:Y:S02]  /*4c00*/  F2FP.BF16.PACK_AB R163, R208, R199 ;  /* 0x000000c7d0a3723e */ /* 0x000fe400000010ff */
[----:B------:R-:W-:Y:S02]  /*4c10*/  F2FP.BF16.PACK_AB R184, R206, R207 ;  /* 0x000000cfceb8723e */ /* 0x000fe400000010ff */
[----:B------:R-:W-:Y:S02]  /*4c20*/  F2FP.BF16.PACK_AB R185, R197, R198 ;  /* 0x000000c6c5b9723e */ /* 0x000fe400000010ff */
[----:B------:R-:W-:-:S02]  /*4c30*/  F2FP.BF16.PACK_AB R186, R210, R209 ;  /* 0x000000d1d2ba723e */ /* 0x000fc400000010ff */
[----:B-1----:R-:W-:Y:S01]  /*4c40*/  F2FP.BF16.PACK_AB R187, R204, R205 ;  /* 0x000000cdccbb723e */ /* 0x002fe200000010ff */
[----:B--2---:R-:W-:Y:S01]  /*4c50*/  HMMA.16816.F32.BF16 R180, R160, R128, R180 ;  /* 0x00000080a0b4723c */ /* 0x004fe200000418b4 */
[--C-:B------:R-:W-:Y:S02]  /*4c60*/  FFMA R168, R168, c[0x0][0x188], -R5.reuse ;  /* 0x00006200a8a87a23 */ /* 0x100fe40000000805 */
[----:B------:R-:W-:Y:S02]  /*4c70*/  FFMA R169, R169, c[0x0][0x188], -R5 ;  /* 0x00006200a9a97a23 */ /* 0x000fe40000000805 */
[----:B------:R-:W-:-:S03]  /*4c80*/  FMUL R124, R19, R124 ;  /* 0x0000007c137c7220 */ /* 0x000fc60000400000 */
[----:B------:R-:W-:Y:S01]  /*4c90*/  HMMA.16816.F32.BF16 R132, R184, R128, R132 ;  /* 0x00000080b884723c */ /* 0x000fe20000041884 */
[----:B------:R-:W-:Y:S02]  /*4ca0*/  FMUL R125, R19, R125 ;  /* 0x0000007d137d7220 */ /* 0x000fe40000400000 */
[C---:B------:R-:W-:Y:S02]  /*4cb0*/  FMUL R126, R17.reuse, R126 ;  /* 0x0000007e117e7220 */ /* 0x040fe40000400000 */
[----:B------:R-:W-:Y:S02]  /*4cc0*/  FMUL R127, R17, R127 ;  /* 0x0000007f117f7220 */ /* 0x000fe40000400000 */
[----:B------:R-:W-:Y:S02]  /*4cd0*/  FFMA R128, R120, c[0x0][0x188], -R5 ;  /* 0x0000620078807a23 */ /* 0x000fe40000000805 */
[C---:B------:R-:W-:Y:S02]  /*4ce0*/  FMUL R140, R15.reuse, R140 ;  /* 0x0000008c0f8c7220 */ /* 0x040fe40000400000 */
[----:B------:R-:W-:-:S02]  /*4cf0*/  FMUL R141, R15, R141 ;  /* 0x0000008d0f8d7220 */ /* 0x000fc40000400000 */
[C---:B------:R-:W-:Y:S02]  /*4d00*/  FMUL R142, R13.reuse, R142 ;  /* 0x0000008e0d8e7220 */ /* 0x040fe40000400000 */
[----:B------:R-:W-:Y:S02]  /*4d10*/  FMUL R143, R13, R143 ;  /* 0x0000008f0d8f7220 */ /* 0x000fe40000400000 */
[C---:B------:R-:W-:Y:S02]  /*4d20*/  FMUL R152, R15.reuse, R152 ;  /* 0x000000980f987220 */ /* 0x040fe40000400000 */
[----:B------:R-:W-:Y:S02]  /*4d30*/  FMUL R153, R15, R153 ;  /* 0x000000990f997220 */ /* 0x000fe40000400000 */
[C---:B------:R-:W-:Y:S02]  /*4d40*/  FMUL R154, R13.reuse, R154 ;  /* 0x0000009a0d9a7220 */ /* 0x040fe40000400000 */
[----:B------:R-:W-:-:S02]  /*4d50*/  FMUL R155, R13, R155 ;  /* 0x0000009b0d9b7220 */ /* 0x000fc40000400000 */
[----:B------:R-:W-:Y:S02]  /*4d60*/  FMUL R188, R19, R188 ;  /* 0x000000bc13bc7220 */ /* 0x000fe40000400000 */
[----:B------:R-:W-:Y:S02]  /*4d70*/  FMUL R190, R17, R190 ;  /* 0x000000be11be7220 */ /* 0x000fe40000400000 */
[----:B------:R-:W-:Y:S02]  /*4d80*/  FMUL R189, R19, R189 ;  /* 0x000000bd13bd7220 */ /* 0x000fe40000400000 */
[----:B------:R-:W-:Y:S02]  /*4d90*/  FMUL R191, R17, R191 ;  /* 0x000000bf11bf7220 */ /* 0x000fe40000400000 */
[C---:B------:R-:W-:Y:S02]  /*4da0*/  FMUL R164, R15.reuse, R164 ;  /* 0x000000a40fa47220 */ /* 0x040fe40000400000 */
[----:B------:R-:W-:-:S02]  /*4db0*/  FMUL R165, R15, R165 ;  /* 0x000000a50fa57220 */ /* 0x000fc40000400000 */
[C---:B------:R-:W-:Y:S02]  /*4dc0*/  FMUL R166, R13.reuse, R166 ;  /* 0x000000a60da67220 */ /* 0x040fe40000400000 */
[----:B------:R-:W-:Y:S02]  /*4dd0*/  FMUL R167, R13, R167 ;  /* 0x000000a70da77220 */ /* 0x000fe40000400000 */
[----:B------:R-:W-:Y:S02]  /*4de0*/  FFMA R121, R121, c[0x0][0x188], -R5 ;  /* 0x0000620079797a23 */ /* 0x000fe40000000805 */
[--C-:B------:R-:W-:Y:S02]  /*4df0*/  FFMA R122, R122, c[0x0][0x188], -R7.reuse ;  /* 0x000062007a7a7a23 */ /* 0x100fe40000000807 */
[--C-:B------:R-:W-:Y:S02]  /*4e00*/  FFMA R123, R123, c[0x0][0x188], -R7.reuse ;  /* 0x000062007b7b7a23 */ /* 0x100fe40000000807 */
[----:B------:R-:W-:-:S02]  /*4e10*/  FFMA R170, R170, c[0x0][0x188], -R7 ;  /* 0x00006200aaaa7a23 */ /* 0x000fc40000000807 */
[----:B------:R-:W-:Y:S02]  /*4e20*/  FFMA R171, R171, c[0x0][0x188], -R7 ;  /* 0x00006200abab7a23 */ /* 0x000fe40000000807 */
[----:B------:R-:W-:Y:S02]  /*4e30*/  FADD R194, R21, R194 ;  /* 0x000000c215c27221 */ /* 0x000fe40000000000 */
[--C-:B------:R-:W-:Y:S02]  /*4e40*/  FFMA R173, R173, c[0x0][0x188], -R8.reuse ;  /* 0x00006200adad7a23 */ /* 0x100fe40000000808 */
[----:B------:R-:W-:Y:S02]  /*4e50*/  FFMA R177, R177, c[0x0][0x188], -R8 ;  /* 0x00006200b1b17a23 */ /* 0x000fe40000000808 */
[----:B------:R-:W-:Y:S02]  /*4e60*/  FMUL R128, R128, 1.4426950216293334961 ;  /* 0x3fb8aa3b80807820 */ /* 0x000fe40000400000 */
[----:B------:R-:W-:-:S02]  /*4e70*/  FMUL R21, R168, 1.4426950216293334961 ;  /* 0x3fb8aa3ba8157820 */ /* 0x000fc40000400000 */
[----:B------:R-:W-:Y:S02]  /*4e80*/  FMUL R22, R169, 1.4426950216293334961 ;  /* 0x3fb8aa3ba9167820 */ /* 0x000fe40000400000 */
[----:B------:R-:W-:Y:S02]  /*4e90*/  FMUL R121, R121, 1.4426950216293334961 ;  /* 0x3fb8aa3b79797820 */ /* 0x000fe40000400000 */
[----:B------:R-:W-:Y:S02]  /*4ea0*/  FMUL R122, R122, 1.4426950216293334961 ;  /* 0x3fb8aa3b7a7a7820 */ /* 0x000fe40000400000 */
[----:B------:R-:W-:Y:S02]  /*4eb0*/  FMUL R123, R123, 1.4426950216293334961 ;  /* 0x3fb8aa3b7b7b7820 */ /* 0x000fe40000400000 */
[----:B------:R-:W-:Y:S02]  /*4ec0*/  FMUL R170, R170, 1.4426950216293334961 ;  /* 0x3fb8aa3baaaa7820 */ /* 0x000fe40000400000 */
[----:B------:R-:W-:Y:S01]  /*4ed0*/  FMUL R171, R171, 1.4426950216293334961 ;  /* 0x3fb8aa3babab7820 */ /* 0x000fe20000400000 */
[----:B------:R-:W-:Y:S01]  /*4ee0*/  HMMA.16816.F32.BF16 R124, R160, R136, R124 ;  /* 0x00000088a07c723c */ /* 0x000fe2000004187c */
[----:B------:R-:W-:-:S02]  /*4ef0*/  FMUL R173, R173, 1.4426950216293334961 ;  /* 0x3fb8aa3badad7820 */ /* 0x000fc40000400000 */
[----:B------:R-:W-:Y:S02]  /*4f00*/  FMUL R177, R177, 1.4426950216293334961 ;  /* 0x3fb8aa3bb1b17820 */ /* 0x000fe40000400000 */
[--C-:B------:R-:W-:Y:S02]  /*4f10*/  FFMA R174, R174, c[0x0][0x188], -R9.reuse ;  /* 0x00006200aeae7a23 */ /* 0x100fe40000000809 */
[--C-:B------:R-:W-:Y:S01]  /*4f20*/  FFMA R175, R175, c[0x0][0x188], -R9.reuse ;  /* 0x00006200afaf7a23 */ /* 0x100fe20000000809 */
[----:B---3--:R-:W-:Y:S01]  /*4f30*/  HMMA.16816.F32.BF16 R148, R160, R144, R148 ;  /* 0x00000090a094723c */ /* 0x008fe20000041894 */
[--C-:B------:R-:W-:Y:S02]  /*4f40*/  FFMA R178, R178, c[0x0][0x188], -R9.reuse ;  /* 0x00006200b2b27a23 */ /* 0x100fe40000000809 */
[----:B------:R-:W-:Y:S01]  /*4f50*/  FFMA R179, R179, c[0x0][0x188], -R9 ;  /* 0x00006200b3b37a23 */ /* 0x000fe20000000809 */
[----:B------:R-:W-:Y:S01]  /*4f60*/  MUFU.EX2 R128, R128 ;  /* 0x0000008000807308 */ /* 0x000fe20000000800 */
[----:B------:R-:W-:-:S02]  /*4f70*/  FFMA R172, R172, c[0x0][0x188], -R8 ;  /* 0x00006200acac7a23 */ /* 0x000fc40000000808 */
[----:B------:R-:W-:Y:S01]  /*4f80*/  FFMA R176, R176, c[0x0][0x188], -R8 ;  /* 0x00006200b0b07a23 */ /* 0x000fe20000000808 */
[----:B------:R-:W-:Y:S01]  /*4f90*/  HMMA.16816.F32.BF16 R140, R184, R136, R140 ;  /* 0x00000088b88c723c */ /* 0x000fe2000004188c */
[----:B------:R-:W-:-:S03]  /*4fa0*/  FMUL R174, R174, 1.4426950216293334961 ;  /* 0x3fb8aa3baeae7820 */ /* 0x000fc60000400000 */
[----:B------:R-:W0:Y:S01]  /*4fb0*/  MUFU.EX2 R129, R121 ;  /* 0x0000007900817308 */ /* 0x000e220000000800 */
[----:B------:R-:W-:-:S03]  /*4fc0*/  FMUL R178, R178, 1.4426950216293334961 ;  /* 0x3fb8aa3bb2b27820 */ /* 0x000fc60000400000 */
[----:B------:R-:W-:Y:S04]  /*4fd0*/  HMMA.16816.F32.BF16 R152, R184, R144, R152 ;  /* 0x00000090b898723c */ /* 0x000fe80000041898 */
[----:B------:R-:W-:Y:S04]  /*4fe0*/  MUFU.EX2 R21, R21 ;  /* 0x0000001500157308 */ /* 0x000fe80000000800 */
[-C--:B------:R-:W-:Y:S04]  /*4ff0*/  HMMA.16816.F32.BF16 R160, R160, R156.reuse, R188 ;  /* 0x0000009ca0a0723c */ /* 0x080fe800000418bc */
[----:B------:R-:W1:Y:S04]  /*5000*/  MUFU.EX2 R22, R22 ;  /* 0x0000001600167308 */ /* 0x000e680000000800 */
[----:B------:R-:W-:Y:S04]  /*5010*/  HMMA.16816.F32.BF16 R164, R184, R156, R164 ;  /* 0x0000009cb8a4723c */ /* 0x000fe800000418a4 */
[----:B------:R-:W-:Y:S01]  /*5020*/  MUFU.EX2 R185, R122 ;  /* 0x0000007a00b97308 */ /* 0x000fe20000000800 */
[----:B------:R-:W-:-:S02]  /*5030*/  FMUL R172, R172, 1.4426950216293334961 ;  /* 0x3fb8aa3bacac7820 */ /* 0x000fc40000400000 */
[----:B------:R-:W-:-:S05]  /*5040*/  FMUL R176, R176, 1.4426950216293334961 ;  /* 0x3fb8aa3bb0b07820 */ /* 0x000fca0000400000 */
[----:B------:R-:W2:Y:S08]  /*5050*/  MUFU.EX2 R184, R123 ;  /* 0x0000007b00b87308 */ /* 0x000eb00000000800 */
[----:B------:R-:W-:Y:S08]  /*5060*/  MUFU.EX2 R186, R170 ;  /* 0x000000aa00ba7308 */ /* 0x000ff00000000800 */
[----:B------:R-:W3:Y:S08]  /*5070*/  MUFU.EX2 R187, R171 ;  /* 0x000000ab00bb7308 */ /* 0x000ef00000000800 */
[----:B------:R4:W-:Y:S08]  /*5080*/  MUFU.EX2 R188, R173 ;  /* 0x000000ad00bc7308 */ /* 0x0009f00000000800 */
[----:B------:R5:W-:Y:S01]  /*5090*/  MUFU.EX2 R190, R177 ;  /* 0x000000b100be7308 */ /* 0x000be20000000800 */
[----:B----4-:R-:W-:-:S02]  /*50a0*/  FMUL R173, R175, 1.4426950216293334961 ;  /* 0x3fb8aa3bafad7820 */ /* 0x010fc40000400000 */
[----:B-----5:R-:W-:-:S05]  /*50b0*/  FMUL R177, R179, 1.4426950216293334961 ;  /* 0x3fb8aa3bb3b17820 */ /* 0x020fca0000400000 */
[----:B------:R-:W4:Y:S08]  /*50c0*/  MUFU.EX2 R189, R172 ;  /* 0x000000ac00bd7308 */ /* 0x000f300000000800 */
[----:B------:R-:W-:Y:S08]  /*50d0*/  MUFU.EX2 R191, R176 ;  /* 0x000000b000bf7308 */ /* 0x000ff00000000800 */
[----:B------:R-:W-:Y:S08]  /*50e0*/  MUFU.EX2 R174, R174 ;  /* 0x000000ae00ae7308 */ /* 0x000ff00000000800 */
[----:B------:R-:W5:Y:S08]  /*50f0*/  MUFU.EX2 R173, R173 ;  /* 0x000000ad00ad7308 */ /* 0x000f700000000800 */
[----:B------:R-:W-:Y:S08]  /*5100*/  MUFU.EX2 R178, R178 ;  /* 0x000000b200b27308 */ /* 0x000ff00000000800 */
[----:B------:R-:W4:Y:S01]  /*5110*/  MUFU.EX2 R177, R177 ;  /* 0x000000b100b17308 */ /* 0x000f220000000800 */
[----:B0-----:R-:W-:-:S02]  /*5120*/  F2FP.BF16.PACK_AB R168, R129, R128 ;  /* 0x0000008081a8723e */ /* 0x001fc400000010ff */
[----:B-1----:R-:W-:Y:S02]  /*5130*/  F2FP.BF16.PACK_AB R170, R22, R21 ;  /* 0x0000001516aa723e */ /* 0x002fe400000010ff */
[----:B--2---:R-:W-:Y:S02]  /*5140*/  F2FP.BF16.PACK_AB R169, R184, R185 ;  /* 0x000000b9b8a9723e */ /* 0x004fe400000010ff */
[----:B---3--:R-:W-:Y:S01]  /*5150*/  F2FP.BF16.PACK_AB R171, R187, R186 ;  /* 0x000000babbab723e */ /* 0x008fe200000010ff */
[----:B------:R-:W-:Y:S02]  /*5160*/  FFMA R68, R68, c[0x0][0x188], -R5 ;  /* 0x0000620044447a23 */ /* 0x000fe40000000805 */
[--C-:B------:R-:W-:Y:S02]  /*5170*/  FFMA R70, R70, c[0x0][0x188], -R7.reuse ;  /* 0x0000620046467a23 */ /* 0x100fe40000000807 */
[----:B------:R-:W-:Y:S02]  /*5180*/  FFMA R71, R71, c[0x0][0x188], -R7 ;  /* 0x0000620047477a23 */ /* 0x000fe40000000807 */
[----:B------:R-:W-:Y:S01]  /*5190*/  HMMA.16816.F32.BF16 R120, R168, R130, R180 ;  /* 0x00000082a878723c */ /* 0x000fe200000418b4 */
[----:B------:R-:W-:-:S02]  /*51a0*/  FADD R194, R23, R194 ;  /* 0x000000c217c27221 */ /* 0x000fc40000000000 */
[----:B------:R-:W-:-:S05]  /*51b0*/  FFMA R25, R25, c[0x0][0x188], -R5 ;  /* 0x0000620019197a23 */ /* 0x000fca0000000805 */
[----:B------:R-:W-:Y:S01]  /*51c0*/  HMMA.16816.F32.BF16 R124, R168, R138, R124 ;  /* 0x0000008aa87c723c */ /* 0x000fe2000004187c */
[----:B------:R-:W-:Y:S01]  /*51d0*/  FMUL R68, R68, 1.4426950216293334961 ;  /* 0x3fb8aa3b44447820 */ /* 0x000fe20000400000 */
[----:B------:R-:W-:Y:S01]  /*51e0*/  LOP3.LUT R183, R10, 0x40, RZ, 0x3c, !PT ;  /* 0x000000400ab77812 */ /* 0x000fe200078e3cff */
[----:B------:R-:W-:-:S05]  /*51f0*/  FFMA R69, R69, c[0x0][0x188], -R5 ;  /* 0x0000620045457a23 */ /* 0x000fca0000000805 */
[----:B------:R-:W-:Y:S01]  /*5200*/  HMMA.16816.F32.BF16 R148, R168, R146, R148 ;  /* 0x00000092a894723c */ /* 0x000fe20000041894 */
[----:B------:R-:W-:Y:S02]  /*5210*/  FMUL R70, R70, 1.4426950216293334961 ;  /* 0x3fb8aa3b46467820 */ /* 0x000fe40000400000 */
[----:B------:R-:W-:-:S05]  /*5220*/  FMUL R71, R71, 1.4426950216293334961 ;  /* 0x3fb8aa3b47477820 */ /* 0x000fca0000400000 */
[----:B------:R-:W-:Y:S01]  /*5230*/  HMMA.16816.F32.BF16 R160, R168, R158, R160 ;  /* 0x0000009ea8a0723c */ /* 0x000fe200000418a0 */
[----:B------:R-:W-:-:S06]  /*5240*/  FADD R179, R128, R194 ;  /* 0x000000c280b37221 */ /* 0x000fcc0000000000 */
[----:B----4-:R-:W-:Y:S02]  /*5250*/  F2FP.BF16.PACK_AB R168, R188, R189 ;  /* 0x000000bdbca8723e */ /* 0x010fe400000010ff */
[----:B-----5:R-:W-:Y:S02]  /*5260*/  F2FP.BF16.PACK_AB R169, R173, R174 ;  /* 0x000000aeada9723e */ /* 0x020fe400000010ff */
[----:B------:R-:W-:Y:S02]  /*5270*/  F2FP.BF16.PACK_AB R170, R190, R191 ;  /* 0x000000bfbeaa723e */ /* 0x000fe400000010ff */
[----:B------:R-:W-:Y:S01]  /*5280*/  F2FP.BF16.PACK_AB R171, R177, R178 ;  /* 0x000000b2b1ab723e */ /* 0x000fe200000010ff */
[----:B------:R-:W-:Y:S01]  /*5290*/  FFMA R23, R24, c[0x0][0x188], -R5 ;  /* 0x0000620018177a23 */ /* 0x000fe20000000805 */
[----:B------:R-:W-:Y:S01]  /*52a0*/  MUFU.EX2 R172, R70 ;  /* 0x0000004600ac7308 */ /* 0x000fe20000000800 */
[----:B------:R-:W-:Y:S02]  /*52b0*/  FMUL R24, R25, 1.4426950216293334961 ;  /* 0x3fb8aa3b19187820 */ /* 0x000fe40000400000 */
[----:B------:R-:W-:-:S02]  /*52c0*/  FMUL R25, R69, 1.4426950216293334961 ;  /* 0x3fb8aa3b45197820 */ /* 0x000fc40000400000 */
[C---:B------:R-:W-:Y:S01]  /*52d0*/  HMMA.16816.F32.BF16 R132, R168.reuse, R130, R132 ;  /* 0x00000082a884723c */ /* 0x040fe20000041884 */
[----:B------:R-:W-:Y:S02]  /*52e0*/  FADD R179, R129, R179 ;  /* 0x000000b381b37221 */ /* 0x000fe40000000000 */
[----:B------:R-:W-:Y:S05]  /*52f0*/  LDSM.16.M88.4 R128, [R183+0x2800] ;  /* 0x00280000b780783b */ /* 0x000fea0000000200 */
[C---:B------:R-:W-:Y:S01]  /*5300*/  HMMA.16816.F32.BF16 R140, R168.reuse, R138, R140 ;  /* 0x0000008aa88c723c */ /* 0x040fe2000004188c */
[----:B------:R-:W-:Y:S07]  /*5310*/  LDSM.16.M88.4 R136, [R183+0x3000] ;  /* 0x00300000b788783b */ /* 0x000fee0000000200 */
[C---:B------:R-:W-:Y:S01]  /*5320*/  HMMA.16816.F32.BF16 R152, R168.reuse, R146, R152 ;  /* 0x00000092a898723c */ /* 0x040fe20000041898 */
[----:B------:R-:W-:Y:S07]  /*5330*/  LDSM.16.M88.4 R144, [R183+0x3800] ;  /* 0x00380000b790783b */ /* 0x000fee0000000200 */
[----:B------:R-:W-:Y:S01]  /*5340*/  HMMA.16816.F32.BF16 R164, R168, R158, R164 ;  /* 0x0000009ea8a4723c */ /* 0x000fe200000418a4 */
[----:B------:R-:W-:Y:S08]  /*5350*/  MUFU.EX2 R170, R68 ;  /* 0x0000004400aa7308 */ /* 0x000ff00000000800 */
[----:B------:R0:W-:Y:S01]  /*5360*/  MUFU.EX2 R171, R71 ;  /* 0x0000004700ab7308 */ /* 0x0001e20000000800 */
[--C-:B------:R-:W-:Y:S01]  /*5370*/  FFMA R26, R26, c[0x0][0x188], -R7.reuse ;  /* 0x000062001a1a7a23 */ /* 0x100fe20000000807 */
[----:B0-----:R-:W0:Y:S01]  /*5380*/  LDSM.16.M88.4 R68, [R183+0x2000] ;  /* 0x00200000b744783b */ /* 0x001e220000000200 */
[----:B------:R-:W-:-:S02]  /*5390*/  FFMA R27, R27, c[0x0][0x188], -R7 ;  /* 0x000062001b1b7a23 */ /* 0x000fc40000000807 */
[----:B------:R-:W-:Y:S02]  /*53a0*/  FMUL R23, R23, 1.4426950216293334961 ;  /* 0x3fb8aa3b17177820 */ /* 0x000fe40000400000 */
[----:B------:R-:W-:Y:S02]  /*53b0*/  FMUL R26, R26, 1.4426950216293334961 ;  /* 0x3fb8aa3b1a1a7820 */ /* 0x000fe40000400000 */
[----:B------:R-:W-:Y:S01]  /*53c0*/  FMUL R27, R27, 1.4426950216293334961 ;  /* 0x3fb8aa3b1b1b7820 */ /* 0x000fe20000400000 */
[----:B------:R-:W-:Y:S01]  /*53d0*/  MUFU.EX2 R24, R24 ;  /* 0x0000001800187308 */ /* 0x000fe20000000800 */
[----:B------:R-:W-:Y:S02]  /*53e0*/  FFMA R157, R46, c[0x0][0x188], -R9 ;  /* 0x000062002e9d7a23 */ /* 0x000fe40000000809 */
[--C-:B------:R-:W-:Y:S02]  /*53f0*/  FFMA R44, R44, c[0x0][0x188], -R8.reuse ;  /* 0x000062002c2c7a23 */ /* 0x100fe40000000808 */
[----:B------:R-:W-:-:S03]  /*5400*/  FFMA R45, R45, c[0x0][0x188], -R8 ;  /* 0x000062002d2d7a23 */ /* 0x000fc60000000808 */
[----:B------:R-:W-:Y:S01]  /*5410*/  MUFU.EX2 R23, R23 ;  /* 0x0000001700177308 */ /* 0x000fe20000000800 */
[--C-:B------:R-:W-:Y:S02]  /*5420*/  FFMA R108, R108, c[0x0][0x188], -R8.reuse ;  /* 0x000062006c6c7a23 */ /* 0x100fe40000000808 */
[----:B------:R-:W-:Y:S02]  /*5430*/  FFMA R109, R109, c[0x0][0x188], -R8 ;  /* 0x000062006d6d7a23 */ /* 0x000fe40000000808 */
[----:B------:R-:W-:-:S03]  /*5440*/  FFMA R47, R47, c[0x0][0x188], -R9 ;  /* 0x000062002f2f7a23 */ /* 0x000fc60000000809 */
[----:B------:R-:W1:Y:S01]  /*5450*/  MUFU.EX2 R25, R25 ;  /* 0x0000001900197308 */ /* 0x000e620000000800 */
[--C-:B------:R-:W-:Y:S02]  /*5460*/  FFMA R110, R110, c[0x0][0x188], -R9.reuse ;  /* 0x000062006e6e7a23 */ /* 0x100fe40000000809 */
[----:B------:R-:W-:-:S05]  /*5470*/  FFMA R111, R111, c[0x0][0x188], -R9 ;  /* 0x000062006f6f7a23 */ /* 0x000fca0000000809 */
[----:B------:R-:W-:Y:S01]  /*5480*/  MUFU.EX2 R26, R26 ;  /* 0x0000001a001a7308 */ /* 0x000fe20000000800 */
[----:B------:R-:W-:-:S07]  /*5490*/  FMUL R157, R157, 1.4426950216293334961 ;  /* 0x3fb8aa3b9d9d7820 */ /* 0x000fce0000400000 */
[----:B------:R-:W2:Y:S01]  /*54a0*/  MUFU.EX2 R27, R27 ;  /* 0x0000001b001b7308 */ /* 0x000ea20000000800 */
[----:B------:R-:W-:Y:S02]  /*54b0*/  FMUL R44, R44, 1.4426950216293334961 ;  /* 0x3fb8aa3b2c2c7820 */ /* 0x000fe40000400000 */
[----:B------:R-:W-:Y:S02]  /*54c0*/  FMUL R45, R45, 1.4426950216293334961 ;  /* 0x3fb8aa3b2d2d7820 */ /* 0x000fe40000400000 */
[----:B------:R-:W-:Y:S02]  /*54d0*/  FMUL R108, R108, 1.4426950216293334961 ;  /* 0x3fb8aa3b6c6c7820 */ /* 0x000fe40000400000 */
[----:B------:R-:W-:Y:S02]  /*54e0*/  FMUL R109, R109, 1.4426950216293334961 ;  /* 0x3fb8aa3b6d6d7820 */ /* 0x000fe40000400000 */
[----:B------:R-:W-:Y:S02]  /*54f0*/  FMUL R47, R47, 1.4426950216293334961 ;  /* 0x3fb8aa3b2f2f7820 */ /* 0x000fe40000400000 */
[----:B------:R-:W-:-:S02]  /*5500*/  FMUL R110, R110, 1.4426950216293334961 ;  /* 0x3fb8aa3b6e6e7820 */ /* 0x000fc40000400000 */
[----:B------:R-:W-:Y:S01]  /*5510*/  FMUL R111, R111, 1.4426950216293334961 ;  /* 0x3fb8aa3b6f6f7820 */ /* 0x000fe20000400000 */
[----:B------:R3:W-:Y:S01]  /*5520*/  MUFU.EX2 R176, R44 ;  /* 0x0000002c00b07308 */ /* 0x0007e20000000800 */
[----:B-1----:R-:W-:Y:S01]  /*5530*/  F2FP.BF16.PACK_AB R46, R25, R170 ;  /* 0x000000aa192e723e */ /* 0x002fe200000010ff */
[----:B------:R-:W-:-:S06]  /*5540*/  FFMA R32, R32, c[0x0][0x188], -R5 ;  /* 0x0000620020207a23 */ /* 0x000fcc0000000805 */
[----:B------:R2:W1:Y:S01]  /*5550*/  MUFU.EX2 R175, R45 ;  /* 0x0000002d00af7308 */ /* 0x0004620000000800 */
[----:B---3--:R-:W-:-:S07]  /*5560*/  F2FP.BF16.PACK_AB R44, R24, R23 ;  /* 0x00000017182c723e */ /* 0x008fce00000010ff */
[----:B------:R-:W-:Y:S01]  /*5570*/  MUFU.EX2 R169, R108 ;  /* 0x0000006c00a97308 */ /* 0x000fe20000000800 */
[----:B--2---:R-:W-:-:S07]  /*5580*/  F2FP.BF16.PACK_AB R45, R27, R26 ;  /* 0x0000001a1b2d723e */ /* 0x004fce00000010ff */
[----:B------:R-:W-:Y:S01]  /*5590*/  MUFU.EX2 R156, R109 ;  /* 0x0000006d009c7308 */ /* 0x000fe20000000800 */
[----:B------:R-:W-:-:S07]  /*55a0*/  FFMA R33, R33, c[0x0][0x188], -R5 ;  /* 0x0000620021217a23 */ /* 0x000fce0000000805 */
[----:B------:R-:W-:Y:S08]  /*55b0*/  MUFU.EX2 R157, R157 ;  /* 0x0000009d009d7308 */ /* 0x000ff00000000800 */
[----:B------:R2:W3:Y:S08]  /*55c0*/  MUFU.EX2 R158, R47 ;  /* 0x0000002f009e7308 */ /* 0x0004f00000000800 */
[----:B------:R4:W-:Y:S01]  /*55d0*/  MUFU.EX2 R168, R110 ;  /* 0x0000006e00a87308 */ /* 0x0009e20000000800 */
[----:B--2---:R-:W-:-:S07]  /*55e0*/  F2FP.BF16.PACK_AB R47, R171, R172 ;  /* 0x000000acab2f723e */ /* 0x004fce00000010ff */
[----:B------:R-:W2:Y:S01]  /*55f0*/  MUFU.EX2 R159, R111 ;  /* 0x0000006f009f7308 */ /* 0x000ea20000000800 */
[----:B------:R-:W-:Y:S01]  /*5600*/  FMUL R32, R32, 1.4426950216293334961 ;  /* 0x3fb8aa3b20207820 */ /* 0x000fe20000400000 */
[----:B0-----:R-:W-:Y:S01]  /*5610*/  HMMA.16816.F32.BF16 R120, R44, R68, R120 ;  /* 0x000000442c78723c */ /* 0x001fe20000041878 */
[----:B------:R-:W-:Y:S02]  /*5620*/  FMUL R33, R33, 1.4426950216293334961 ;  /* 0x3fb8aa3b21217820 */ /* 0x000fe40000400000 */
[--C-:B------:R-:W-:Y:S02]  /*5630*/  FFMA R28, R28, c[0x0][0x188], -R5.reuse ;  /* 0x000062001c1c7a23 */ /* 0x100fe40000000805 */
[----:B------:R-:W-:-:S03]  /*5640*/  FFMA R29, R29, c[0x0][0x188], -R5 ;  /* 0x000062001d1d7a23 */ /* 0x000fc60000000805 */
[----:B------:R-:W-:Y:S01]  /*5650*/  HMMA.16816.F32.BF16 R124, R44, R128, R124 ;  /* 0x000000802c7c723c */ /* 0x000fe2000004187c */
[----:B-1----:R-:W-:Y:S01]  /*5660*/  F2FP.BF16.PACK_AB R108, R175, R176 ;  /* 0x000000b0af6c723e */ /* 0x002fe200000010ff */
[--C-:B------:R-:W-:Y:S01]  /*5670*/  FFMA R34, R34, c[0x0][0x188], -R7.reuse ;  /* 0x0000620022227a23 */ /* 0x100fe20000000807 */
[----:B---3--:R-:W-:Y:S01]  /*5680*/  F2FP.BF16.PACK_AB R109, R158, R157 ;  /* 0x0000009d9e6d723e */ /* 0x008fe200000010ff */
[----:B------:R-:W-:-:S04]  /*5690*/  FFMA R35, R35, c[0x0][0x188], -R7 ;  /* 0x0000620023237a23 */ /* 0x000fc80000000807 */
[----:B------:R-:W-:Y:S01]  /*56a0*/  HMMA.16816.F32.BF16 R148, R44, R136, R148 ;  /* 0x000000882c94723c */ /* 0x000fe20000041894 */
[----:B----4-:R-:W-:Y:S01]  /*56b0*/  F2FP.BF16.PACK_AB R110, R156, R169 ;  /* 0x000000a99c6e723e */ /* 0x010fe200000010ff */
[----:B------:R-:W-:Y:S01]  /*56c0*/  FFMA R104, R104, c[0x0][0x188], -R8 ;  /* 0x0000620068687a23 */ /* 0x000fe20000000808 */
[----:B--2---:R-:W-:-:S05]  /*56d0*/  F2FP.BF16.PACK_AB R111, R159, R168 ;  /* 0x000000a89f6f723e */ /* 0x004fca00000010ff */
[----:B------:R-:W-:Y:S01]  /*56e0*/  HMMA.16816.F32.BF16 R160, R44, R144, R160 ;  /* 0x000000902ca0723c */ /* 0x000fe200000418a0 */
[----:B------:R0:W-:Y:S01]  /*56f0*/  MUFU.EX2 R44, R32 ;  /* 0x00000020002c7308 */ /* 0x0001e20000000800 */
[----:B------:R-:W-:Y:S02]  /*5700*/  FMUL R28, R28, 1.4426950216293334961 ;  /* 0x3fb8aa3b1c1c7820 */ /* 0x000fe40000400000 */
[----:B------:R-:W-:Y:S02]  /*5710*/  FMUL R29, R29, 1.4426950216293334961 ;  /* 0x3fb8aa3b1d1d7820 */ /* 0x000fe40000400000 */
[----:B0-----:R-:W-:-:S03]  /*5720*/  FFMA R32, R30, c[0x0][0x188], -R7 ;  /* 0x000062001e207a23 */ /* 0x001fc60000000807 */
[----:B------:R0:W-:Y:S01]  /*5730*/  MUFU.EX2 R30, R33 ;  /* 0x00000021001e7308 */ /* 0x0001e20000000800 */
[----:B------:R-:W-:Y:S02]  /*5740*/  FMUL R34, R34, 1.4426950216293334961 ;  /* 0x3fb8aa3b22227820 */ /* 0x000fe40000400000 */
[----:B------:R-:W-:Y:S02]  /*5750*/  FMUL R32, R32, 1.4426950216293334961 ;  /* 0x3fb8aa3b20207820 */ /* 0x000fe40000400000 */
[----:B------:R-:W-:Y:S02]  /*5760*/  FMUL R35, R35, 1.4426950216293334961 ;  /* 0x3fb8aa3b23237820 */ /* 0x000fe40000400000 */
[----:B0-----:R-:W-:Y:S02]  /*5770*/  FFMA R33, R31, c[0x0][0x188], -R7 ;  /* 0x000062001f217a23 */ /* 0x001fe40000000807 */
[----:B------:R-:W-:Y:S02]  /*5780*/  FMUL R104, R104, 1.4426950216293334961 ;  /* 0x3fb8aa3b68687820 */ /* 0x000fe40000400000 */
[----:B------:R-:W-:Y:S01]  /*5790*/  FMUL R33, R33, 1.4426950216293334961 ;  /* 0x3fb8aa3b21217820 */ /* 0x000fe20000400000 */
[----:B------:R-:W-:Y:S01]  /*57a0*/  HMMA.16816.F32.BF16 R132, R108, R68, R132 ;  /* 0x000000446c84723c */ /* 0x000fe20000041884 */
[----:B------:R-:W-:Y:S01]  /*57b0*/  FFMA R107, R107, c[0x0][0x188], -R9 ;  /* 0x000062006b6b7a23 */ /* 0x000fe20000000809 */
[----:B------:R-:W-:Y:S01]  /*57c0*/  MUFU.EX2 R28, R28 ;  /* 0x0000001c001c7308 */ /* 0x000fe20000000800 */
[----:B------:R-:W-:-:S02]  /*57d0*/  FFMA R100, R100, c[0x0][0x188], -R8 ;  /* 0x0000620064647a23 */ /* 0x000fc40000000808 */
[--C-:B------:R-:W-:Y:S02]  /*57e0*/  FFMA R101, R101, c[0x0][0x188], -R8.reuse ;  /* 0x0000620065657a23 */ /* 0x100fe40000000808 */
[----:B------:R-:W-:Y:S01]  /*57f0*/  FFMA R105, R105, c[0x0][0x188], -R8 ;  /* 0x0000620069697a23 */ /* 0x000fe20000000808 */
[----:B------:R-:W-:Y:S01]  /*5800*/  HMMA.16816.F32.BF16 R140, R108, R128, R140 ;  /* 0x000000806c8c723c */ /* 0x000fe2000004188c */
[--C-:B------:R-:W-:Y:S01]  /*5810*/  FFMA R102, R102, c[0x0][0x188], -R9.reuse ;  /* 0x0000620066667a23 */ /* 0x100fe20000000809 */
[----:B------:R-:W0:Y:S01]  /*5820*/  MUFU.EX2 R29, R29 ;  /* 0x0000001d001d7308 */ /* 0x000e220000000800 */
[--C-:B------:R-:W-:Y:S02]  /*5830*/  FFMA R103, R103, c[0x0][0x188], -R9.reuse ;  /* 0x0000620067677a23 */ /* 0x100fe40000000809 */
[----:B------:R-:W-:-:S03]  /*5840*/  FFMA R106, R106, c[0x0][0x188], -R9 ;  /* 0x000062006a6a7a23 */ /* 0x000fc60000000809 */
[----:B------:R-:W-:Y:S02]  /*5850*/  HMMA.16816.F32.BF16 R152, R108, R136, R152 ;  /* 0x000000886c98723c */ /* 0x000fe40000041898 */
[----:B------:R-:W-:Y:S01]  /*5860*/  MUFU.EX2 R31, R32 ;  /* 0x00000020001f7308 */ /* 0x000fe20000000800 */
[----:B------:R-:W-:-:S05]  /*5870*/  FMUL R100, R100, 1.4426950216293334961 ;  /* 0x3fb8aa3b64647820 */ /* 0x000fca0000400000 */
[----:B------:R-:W-:Y:S02]  /*5880*/  HMMA.16816.F32.BF16 R164, R108, R144, R164 ;  /* 0x000000906ca4723c */ /* 0x000fe400000418a4 */
[----:B------:R-:W1:Y:S01]  /*5890*/  MUFU.EX2 R45, R33 ;  /* 0x00000021002d7308 */ /* 0x000e620000000800 */
[----:B------:R-:W-:Y:S02]  /*58a0*/  FMUL R101, R101, 1.4426950216293334961 ;  /* 0x3fb8aa3b65657820 */ /* 0x000fe40000400000 */
[----:B------:R-:W-:-:S05]  /*58b0*/  FMUL R105, R105, 1.4426950216293334961 ;  /* 0x3fb8aa3b69697820 */ /* 0x000fca0000400000 */
[----:B------:R-:W-:Y:S01]  /*58c0*/  MUFU.EX2 R46, R34 ;  /* 0x00000022002e7308 */ /* 0x000fe20000000800 */
[----:B------:R-:W-:Y:S02]  /*58d0*/  FMUL R102, R102, 1.4426950216293334961 ;  /* 0x3fb8aa3b66667820 */ /* 0x000fe40000400000 */
[----:B------:R-:W-:-:S05]  /*58e0*/  FMUL R103, R103, 1.4426950216293334961 ;  /* 0x3fb8aa3b67677820 */ /* 0x000fca0000400000 */
[----:B------:R-:W2:Y:S01]  /*58f0*/  MUFU.EX2 R47, R35 ;  /* 0x00000023002f7308 */ /* 0x000ea20000000800 */
[----:B------:R-:W-:-:S07]  /*5900*/  FMUL R106, R106, 1.4426950216293334961 ;  /* 0x3fb8aa3b6a6a7820 */ /* 0x000fce0000400000 */
[----:B------:R3:W-:Y:S02]  /*5910*/  MUFU.EX2 R110, R104 ;  /* 0x00000068006e7308 */ /* 0x0007e40000000800 */
[----:B---3--:R-:W-:Y:S02]  /*5920*/  FADD R104, R21, R179 ;  /* 0x000000b315687221 */ /* 0x008fe40000000000 */
[----:B------:R-:W-:-:S04]  /*5930*/  FMUL R21, R107, 1.4426950216293334961 ;  /* 0x3fb8aa3b6b157820 */ /* 0x000fc80000400000 */
[----:B------:R-:W-:Y:S08]  /*5940*/  MUFU.EX2 R108, R100 ;  /* 0x00000064006c7308 */ /* 0x000ff00000000800 */
[----:B------:R-:W3:Y:S08]  /*5950*/  MUFU.EX2 R109, R101 ;  /* 0x00000065006d7308 */ /* 0x000ef00000000800 */
[----:B------:R-:W-:Y:S08]  /*5960*/  MUFU.EX2 R111, R105 ;  /* 0x00000069006f7308 */ /* 0x000ff00000000800 */
[----:B------:R-:W-:Y:S08]  /*5970*/  MUFU.EX2 R128, R102 ;  /* 0x0000006600807308 */ /* 0x000ff00000000800 */
[----:B------:R4:W5:Y:S08]  /*5980*/  MUFU.EX2 R129, R103 ;  /* 0x0000006700817308 */ /* 0x0009700000000800 */
[----:B------:R-:W-:Y:S08]  /*5990*/  MUFU.EX2 R136, R106 ;  /* 0x0000006a00887308 */ /* 0x000ff00000000800 */
[----:B------:R-:W3:Y:S01]  /*59a0*/  MUFU.EX2 R21, R21 ;  /* 0x0000001500157308 */ /* 0x000ee20000000800 */
[----:B0-----:R-:W-:-:S02]  /*59b0*/  F2FP.BF16.PACK_AB R32, R29, R28 ;  /* 0x0000001c1d20723e */ /* 0x001fc400000010ff */
[----:B------:R-:W-:Y:S02]  /*59c0*/  F2FP.BF16.PACK_AB R34, R30, R44 ;  /* 0x0000002c1e22723e */ /* 0x000fe400000010ff */
[----:B-1----:R-:W-:Y:S02]  /*59d0*/  F2FP.BF16.PACK_AB R33, R45, R31 ;  /* 0x0000001f2d21723e */ /* 0x002fe400000010ff */
[----:B--2---:R-:W-:Y:S01]  /*59e0*/  F2FP.BF16.PACK_AB R35, R47, R46 ;  /* 0x0000002e2f23723e */ /* 0x004fe200000010ff */
[----:B------:R-:W-:Y:S01]  /*59f0*/  FFMA R96, R96, c[0x0][0x188], -R5 ;  /* 0x0000620060607a23 */ /* 0x000fe20000000805 */
[----:B----4-:R-:W-:Y:S05]  /*5a00*/  LDSM.16.M88.4 R100, [R10+0x3880] ;  /* 0x003880000a64783b */ /* 0x010fea0000000200 */
[C---:B------:R-:W-:Y:S08]  /*5a10*/  HMMA.16816.F32.BF16 R120, R32.reuse, R70, R120 ;  /* 0x000000462078723c */ /* 0x040ff00000041878 */
[C---:B------:R-:W-:Y:S08]  /*5a20*/  HMMA.16816.F32.BF16 R124, R32.reuse, R130, R124 ;  /* 0x00000082207c723c */ /* 0x040ff0000004187c */
[C---:B------:R-:W-:Y:S08]  /*5a30*/  HMMA.16816.F32.BF16 R148, R32.reuse, R138, R148 ;  /* 0x0000008a2094723c */ /* 0x040ff00000041894 */
[----:B------:R-:W-:Y:S07]  /*5a40*/  HMMA.16816.F32.BF16 R160, R32, R146, R160 ;  /* 0x0000009220a0723c */ /* 0x000fee00000418a0 */
[----:B---3--:R-:W-:-:S02]  /*5a50*/  F2FP.BF16.PACK_AB R32, R109, R108 ;  /* 0x0000006c6d20723e */ /* 0x008fc400000010ff */
[----:B-----5:R-:W-:Y:S02]  /*5a60*/  F2FP.BF16.PACK_AB R33, R129, R128 ;  /* 0x000000808121723e */ /* 0x020fe400000010ff */
[----:B------:R-:W-:Y:S02]  /*5a70*/  F2FP.BF16.PACK_AB R34, R111, R110 ;  /* 0x0000006e6f22723e */ /* 0x000fe400000010ff */
[----:B------:R-:W-:Y:S01]  /*5a80*/  F2FP.BF16.PACK_AB R35, R21, R136 ;  /* 0x000000881523723e */ /* 0x000fe200000010ff */
[----:B------:R-:W-:Y:S02]  /*5a90*/  FFMA R97, R97, c[0x0][0x188], -R5 ;  /* 0x0000620061617a23 */ /* 0x000fe40000000805 */
[----:B------:R-:W-:-:S04]  /*5aa0*/  FFMA R98, R98, c[0x0][0x188], -R7 ;  /* 0x0000620062627a23 */ /* 0x000fc80000000807 */
[----:B------:R-:W-:Y:S01]  /*5ab0*/  HMMA.16816.F32.BF16 R132, R32, R70, R132 ;  /* 0x000000462084723c */ /* 0x000fe20000041884 */
[----:B------:R-:W-:Y:S01]  /*5ac0*/  FFMA R117, R117, c[0x0][0x188], -R5 ;  /* 0x0000620075757a23 */ /* 0x000fe20000000805 */
[----:B------:R-:W-:Y:S01]  /*5ad0*/  LDSM.16.M88.4 R68, [R10+0x2880] ;  /* 0x002880000a44783b */ /* 0x000fe20000000200 */
[----:B------:R-:W-:-:S05]  /*5ae0*/  FMUL R96, R96, 1.4426950216293334961 ;  /* 0x3fb8aa3b60607820 */ /* 0x000fca0000400000 */
[----:B------:R-:W-:Y:S01]  /*5af0*/  HMMA.16816.F32.BF16 R140, R32, R130, R140 ;  /* 0x00000082208c723c */ /* 0x000fe2000004188c */
[----:B------:R-:W-:Y:S02]  /*5b00*/  FMUL R97, R97, 1.4426950216293334961 ;  /* 0x3fb8aa3b61617820 */ /* 0x000fe40000400000 */
[----:B------:R-:W-:-:S05]  /*5b10*/  FMUL R98, R98, 1.4426950216293334961 ;  /* 0x3fb8aa3b62627820 */ /* 0x000fca0000400000 */
[----:B------:R-:W-:Y:S01]  /*5b20*/  HMMA.16816.F32.BF16 R152, R32, R138, R152 ;  /* 0x0000008a2098723c */ /* 0x000fe20000041898 */
[----:B------:R-:W-:-:S07]  /*5b30*/  FADD R104, R22, R104 ;  /* 0x0000006816687221 */ /* 0x000fce0000000000 */
[----:B------:R-:W-:Y:S07]  /*5b40*/  HMMA.16816.F32.BF16 R164, R32, R146, R164 ;  /* 0x0000009220a4723c */ /* 0x000fee00000418a4 */
[--C-:B------:R-:W-:Y:S02]  /*5b50*/  FFMA R32, R118, c[0x0][0x188], -R7.reuse ;  /* 0x0000620076207a23 */ /* 0x100fe40000000807 */
[----:B------:R-:W-:Y:S02]  /*5b60*/  FFMA R33, R119, c[0x0][0x188], -R7 ;  /* 0x0000620077217a23 */ /* 0x000fe40000000807 */
[----:B------:R-:W-:-:S02]  /*5b70*/  FMUL R32, R32, 1.4426950216293334961 ;  /* 0x3fb8aa3b20207820 */ /* 0x000fc40000400000 */
[----:B------:R-:W-:Y:S02]  /*5b80*/  FMUL R33, R33, 1.4426950216293334961 ;  /* 0x3fb8aa3b21217820 */ /* 0x000fe40000400000 */
[----:B------:R-:W-:Y:S01]  /*5b90*/  FFMA R22, R116, c[0x0][0x188], -R5 ;  /* 0x0000620074167a23 */ /* 0x000fe20000000805 */
[----:B------:R-:W-:Y:S01]  /*5ba0*/  MUFU.EX2 R118, R97 ;  /* 0x0000006100767308 */ /* 0x000fe20000000800 */
[----:B------:R-:W-:Y:S02]  /*5bb0*/  FMUL R116, R117, 1.4426950216293334961 ;  /* 0x3fb8aa3b75747820 */ /* 0x000fe40000400000 */
[----:B------:R-:W-:-:S05]  /*5bc0*/  FFMA R105, R99, c[0x0][0x188], -R7 ;  /* 0x0000620063697a23 */ /* 0x000fca0000000807 */
[----:B------:R-:W0:Y:S08]  /*5bd0*/  MUFU.EX2 R117, R96 ;  /* 0x0000006000757308 */ /* 0x000e300000000800 */
[----:B------:R-:W-:Y:S08]  /*5be0*/  MUFU.EX2 R119, R32 ;  /* 0x0000002000777308 */ /* 0x000ff00000000800 */
[----:B------:R1:W-:Y:S08]  /*5bf0*/  MUFU.EX2 R130, R33 ;  /* 0x0000002100827308 */ /* 0x0003f00000000800 */
[----:B------:R2:W-:Y:S01]  /*5c00*/  MUFU.EX2 R131, R98 ;  /* 0x0000006200837308 */ /* 0x0005e20000000800 */
[----:B-1----:R-:W1:Y:S04]  /*5c10*/  LDSM.16.M88.4 R32, [R10+0x2080] ;  /* 0x002080000a20783b */ /* 0x002e680000000200 */
[----:B--2---:R-:W2:Y:S01]  /*5c20*/  LDSM.16.M88.4 R96, [R10+0x3080] ;  /* 0x003080000a60783b */ /* 0x004ea20000000200 */
[----:B------:R-:W-:-:S02]  /*5c30*/  FMUL R22, R22, 1.4426950216293334961 ;  /* 0x3fb8aa3b16167820 */ /* 0x000fc40000400000 */
[----:B------:R-:W-:Y:S01]  /*5c40*/  FMUL R105, R105, 1.4426950216293334961 ;  /* 0x3fb8aa3b69697820 */ /* 0x000fe20000400000 */
[----:B------:R-:W-:Y:S08]  /*5c50*/  MUFU.EX2 R116, R116 ;  /* 0x0000007400747308 */ /* 0x000ff00000000800 */
[----:B------:R-:W3:Y:S08]  /*5c60*/  MUFU.EX2 R22, R22 ;  /* 0x0000001600167308 */ /* 0x000ef00000000800 */
[----:B------:R4:W5:Y:S01]  /*5c70*/  MUFU.EX2 R137, R105 ;  /* 0x0000006900897308 */ /* 0x0009620000000800 */
[----:B------:R-:W-:Y:S01]  /*5c80*/  FADD R104, R23, R104 ;  /* 0x0000006817687221 */ /* 0x000fe20000000000 */
[----:B0-----:R-:W-:-:S03]  /*5c90*/  F2FP.BF16.PACK_AB R106, R118, R117 ;  /* 0x00000075766a723e */ /* 0x001fc600000010ff */
[----:B------:R-:W-:Y:S01]  /*5ca0*/  FADD R24, R24, R104 ;  /* 0x0000006818187221 */ /* 0x000fe20000000000 */
[----:B---3--:R-:W-:Y:S02]  /*5cb0*/  F2FP.BF16.PACK_AB R104, R116, R22 ;  /* 0x000000167468723e */ /* 0x008fe400000010ff */
[----:B----4-:R-:W-:Y:S01]  /*5cc0*/  F2FP.BF16.PACK_AB R105, R130, R119 ;  /* 0x000000778269723e */ /* 0x010fe200000010ff */
[--C-:B------:R-:W-:Y:S01]  /*5cd0*/  FFMA R113, R113, c[0x0][0x188], -R8.reuse ;  /* 0x0000620071717a23 */ /* 0x100fe20000000808 */
[----:B-----5:R-:W-:Y:S01]  /*5ce0*/  F2FP.BF16.PACK_AB R107, R137, R131 ;  /* 0x00000083896b723e */ /* 0x020fe200000010ff */
[----:B------:R-:W-:Y:S02]  /*5cf0*/  FFMA R23, R112, c[0x0][0x188], -R8 ;  /* 0x0000620070177a23 */ /* 0x000fe40000000808 */
[--C-:B------:R-:W-:Y:S02]  /*5d00*/  FFMA R114, R114, c[0x0][0x188], -R9.reuse ;  /* 0x0000620072727a23 */ /* 0x100fe40000000809 */
[----:B------:R-:W-:-:S02]  /*5d10*/  FFMA R115, R115, c[0x0][0x188], -R9 ;  /* 0x0000620073737a23 */ /* 0x000fc40000000809 */
[C---:B-1----:R-:W-:Y:S01]  /*5d20*/  HMMA.16816.F32.BF16 R120, R104.reuse, R32, R120 ;  /* 0x000000206878723c */ /* 0x042fe20000041878 */
[--C-:B------:R-:W-:Y:S02]  /*5d30*/  FFMA R92, R92, c[0x0][0x188], -R8.reuse ;  /* 0x000062005c5c7a23 */ /* 0x100fe40000000808 */
[----:B------:R-:W-:Y:S02]  /*5d40*/  FFMA R93, R93, c[0x0][0x188], -R8 ;  /* 0x000062005d5d7a23 */ /* 0x000fe40000000808 */
[--C-:B------:R-:W-:Y:S02]  /*5d50*/  FFMA R94, R94, c[0x0][0x188], -R9.reuse ;  /* 0x000062005e5e7a23 */ /* 0x100fe40000000809 */
[----:B------:R-:W-:Y:S01]  /*5d60*/  FFMA R95, R95, c[0x0][0x188], -R9 ;  /* 0x000062005f5f7a23 */ /* 0x000fe20000000809 */
[----:B------:R-:W-:Y:S01]  /*5d70*/  HMMA.16816.F32.BF16 R124, R104, R68, R124 ;  /* 0x00000044687c723c */ /* 0x000fe2000004187c */
[----:B------:R-:W-:Y:S02]  /*5d80*/  FMUL R23, R23, 1.4426950216293334961 ;  /* 0x3fb8aa3b17177820 */ /* 0x000fe40000400000 */
[----:B------:R-:W-:-:S05]  /*5d90*/  FMUL R114, R114, 1.4426950216293334961 ;  /* 0x3fb8aa3b72727820 */ /* 0x000fca0000400000 */
[----:B--2---:R-:W-:Y:S01]  /*5da0*/  HMMA.16816.F32.BF16 R148, R104, R96, R148 ;  /* 0x000000606894723c */ /* 0x004fe20000041894 */
[----:B------:R-:W-:Y:S02]  /*5db0*/  FMUL R92, R92, 1.4426950216293334961 ;  /* 0x3fb8aa3b5c5c7820 */ /* 0x000fe40000400000 */
[----:B------:R-:W-:-:S05]  /*5dc0*/  FMUL R93, R93, 1.4426950216293334961 ;  /* 0x3fb8aa3b5d5d7820 */ /* 0x000fca0000400000 */
[----:B------:R-:W-:Y:S01]  /*5dd0*/  HMMA.16816.F32.BF16 R160, R104, R100, R160 ;  /* 0x0000006468a0723c */ /* 0x000fe200000418a0 */
[----:B------:R-:W-:Y:S02]  /*5de0*/  FMUL R94, R94, 1.4426950216293334961 ;  /* 0x3fb8aa3b5e5e7820 */ /* 0x000fe40000400000 */
[----:B------:R-:W-:-:S04]  /*5df0*/  FMUL R95, R95, 1.4426950216293334961 ;  /* 0x3fb8aa3b5f5f7820 */ /* 0x000fc80000400000 */
[----:B------:R-:W-:Y:S02]  /*5e00*/  FMUL R104, R113, 1.4426950216293334961 ;  /* 0x3fb8aa3b71687820 */ /* 0x000fe40000400000 */
[----:B------:R-:W-:Y:S01]  /*5e10*/  FMUL R113, R115, 1.4426950216293334961 ;  /* 0x3fb8aa3b73717820 */ /* 0x000fe20000400000 */
[----:B------:R-:W-:Y:S08]  /*5e20*/  MUFU.EX2 R23, R23 ;  /* 0x0000001700177308 */ /* 0x000ff00000000800 */
[----:B------:R-:W0:Y:S08]  /*5e30*/  MUFU.EX2 R104, R104 ;  /* 0x0000006800687308 */ /* 0x000e300000000800 */
[----:B------:R0:W-:Y:S08]  /*5e40*/  MUFU.EX2 R105, R92 ;  /* 0x0000005c00697308 */ /* 0x0001f00000000800 */
[----:B------:R-:W-:Y:S08]  /*5e50*/  MUFU.EX2 R106, R93 ;  /* 0x0000005d006a7308 */ /* 0x000ff00000000800 */
[----:B------:R-:W-:Y:S08]  /*5e60*/  MUFU.EX2 R114, R114 ;  /* 0x0000007200727308 */ /* 0x000ff00000000800 */
[----:B------:R-:W1:Y:S08]  /*5e70*/  MUFU.EX2 R113, R113 ;  /* 0x0000007100717308 */ /* 0x000e700000000800 */
[----:B------:R2:W-:Y:S08]  /*5e80*/  MUFU.EX2 R112, R94 ;  /* 0x0000005e00707308 */ /* 0x0005f00000000800 */
[----:B------:R-:W3:Y:S01]  /*5e90*/  MUFU.EX2 R107, R95 ;  /* 0x0000005f006b7308 */ /* 0x000ee20000000800 */
[----:B0-----:R-:W-:-:S02]  /*5ea0*/  F2FP.BF16.PACK_AB R92, R104, R23 ;  /* 0x00000017685c723e */ /* 0x001fc400000010ff */
[----:B-1----:R-:W-:Y:S02]  /*5eb0*/  F2FP.BF16.PACK_AB R93, R113, R114 ;  /* 0x00000072715d723e */ /* 0x002fe400000010ff */
[----:B--2---:R-:W-:Y:S01]  /*5ec0*/  F2FP.BF16.PACK_AB R94, R106, R105 ;  /* 0x000000696a5e723e */ /* 0x004fe200000010ff */
[----:B------:R-:W-:Y:S01]  /*5ed0*/  FFMA R89, R89, c[0x0][0x188], -R5 ;  /* 0x0000620059597a23 */ /* 0x000fe20000000805 */
[----:B---3--:R-:W-:-:S07]  /*5ee0*/  F2FP.BF16.PACK_AB R95, R107, R112 ;  /* 0x000000706b5f723e */ /* 0x008fce00000010ff */
[----:B------:R-:W-:Y:S01]  /*5ef0*/  HMMA.16816.F32.BF16 R132, R92, R32, R132 ;  /* 0x000000205c84723c */ /* 0x000fe20000041884 */
[----:B------:R-:W-:-:S06]  /*5f00*/  FMUL R89, R89, 1.4426950216293334961 ;  /* 0x3fb8aa3b59597820 */ /* 0x000fcc0000400000 */
[--C-:B------:R-:W-:Y:S02]  /*5f10*/  FFMA R32, R80, c[0x0][0x188], -R5.reuse ;  /* 0x0000620050207a23 */ /* 0x100fe40000000805 */
[--C-:B------:R-:W-:Y:S02]  /*5f20*/  FFMA R33, R81, c[0x0][0x188], -R5.reuse ;  /* 0x0000620051217a23 */ /* 0x100fe40000000805 */
[----:B------:R-:W-:Y:S02]  /*5f30*/  FMUL R32, R32, 1.4426950216293334961 ;  /* 0x3fb8aa3b20207820 */ /* 0x000fe40000400000 */
[----:B------:R-:W-:Y:S02]  /*5f40*/  FMUL R33, R33, 1.4426950216293334961 ;  /* 0x3fb8aa3b21217820 */ /* 0x000fe40000400000 */
[----:B------:R0:W-:Y:S01]  /*5f50*/  MUFU.EX2 R81, R32 ;  /* 0x0000002000517308 */ /* 0x0001e20000000800 */
[--C-:B------:R-:W-:Y:S02]  /*5f60*/  FFMA R77, R77, c[0x0][0x188], -R5.reuse ;  /* 0x000062004d4d7a23 */ /* 0x100fe40000000805 */
[----:B0-----:R-:W-:-:S05]  /*5f70*/  FFMA R32, R72, c[0x0][0x188], -R5 ;  /* 0x0000620048207a23 */ /* 0x001fca0000000805 */
[----:B------:R-:W-:Y:S01]  /*5f80*/  MUFU.EX2 R80, R89 ;  /* 0x0000005900507308 */ /* 0x000fe20000000800 */
[----:B------:R-:W-:Y:S02]  /*5f90*/  FMUL R77, R77, 1.4426950216293334961 ;  /* 0x3fb8aa3b4d4d7820 */ /* 0x000fe40000400000 */
[----:B------:R-:W-:-:S05]  /*5fa0*/  FMUL R32, R32, 1.4426950216293334961 ;  /* 0x3fb8aa3b20207820 */ /* 0x000fca0000400000 */
[----:B------:R0:W-:Y:S02]  /*5fb0*/  MUFU.EX2 R89, R33 ;  /* 0x0000002100597308 */ /* 0x0001e40000000800 */
[----:B0-----:R-:W-:-:S06]  /*5fc0*/  FFMA R33, R73, c[0x0][0x188], -R5 ;  /* 0x0000620049217a23 */ /* 0x001fcc0000000805 */
[----:B------:R0:W-:Y:S01]  /*5fd0*/  MUFU.EX2 R73, R32 ;  /* 0x0000002000497308 */ /* 0x0001e20000000800 */
[----:B------:R-:W-:Y:S02]  /*5fe0*/  FMUL R33, R33, 1.4426950216293334961 ;  /* 0x3fb8aa3b21217820 */ /* 0x000fe40000400000 */
[----:B0-----:R-:W-:-:S05]  /*5ff0*/  FFMA R32, R90, c[0x0][0x188], -R7 ;  /* 0x000062005a207a23 */ /* 0x001fca0000000807 */
[----:B------:R-:W-:Y:S01]  /*6000*/  MUFU.EX2 R72, R77 ;  /* 0x0000004d00487308 */ /* 0x000fe20000000800 */
[----:B------:R-:W-:-:S07]  /*6010*/  FMUL R32, R32, 1.4426950216293334961 ;  /* 0x3fb8aa3b20207820 */ /* 0x000fce0000400000 */
[----:B------:R0:W-:Y:S01]  /*6020*/  MUFU.EX2 R77, R33 ;  /* 0x00000021004d7308 */ /* 0x0001e20000000800 */
[----:B------:R-:W-:Y:S02]  /*6030*/  FADD R195, R196, R195 ;  /* 0x000000c3c4c37221 */ /* 0x000fe40000000000 */
[----:B0-----:R-:W-:-:S05]  /*6040*/  FFMA R33, R91, c[0x0][0x188], -R7 ;  /* 0x000062005b217a23 */ /* 0x001fca0000000807 */
[----:B------:R0:W-:Y:S01]  /*6050*/  MUFU.EX2 R91, R32 ;  /* 0x00000020005b7308 */ /* 0x0001e20000000800 */
[----:B------:R-:W-:Y:S02]  /*6060*/  FMUL R33, R33, 1.4426950216293334961 ;  /* 0x3fb8aa3b21217820 */ /* 0x000fe40000400000 */
[----:B------:R-:W-:Y:S02]  /*6070*/  FADD R199, R199, R195 ;  /* 0x000000c3c7c77221 */ /* 0x000fe40000000000 */
[----:B0-----:R-:W-:-:S03]  /*6080*/  FFMA R32, R82, c[0x0][0x188], -R7 ;  /* 0x0000620052207a23 */ /* 0x001fc60000000807 */
        /* <DEDUP_REMOVED lines=9> */
[----:B------:R-:W-:Y:S02]  /*6120*/  FADD R206, R207, R206 ;  /* 0x000000cecfce7221 */ /* 0x000fe40000000000 */
[----:B------:R-:W-:Y:S02]  /*6130*/  FADD R197, R198, R197 ;  /* 0x000000c5c6c57221 */ /* 0x000fe40000000000 */
[----:B------:R-:W-:Y:S02]  /*6140*/  FADD R184, R184, R199 ;  /* 0x000000c7b8b87221 */ /* 0x000fe40000000000 */
[----:B0-----:R-:W-:Y:S01]  /*6150*/  FMUL R33, R32, 1.4426950216293334961 ;  /* 0x3fb8aa3b20217820 */ /* 0x001fe20000400000 */
[----:B------:R-:W-:Y:S01]  /*6160*/  HMMA.16816.F32.BF16 R140, R92, R68, R140 ;  /* 0x000000445c8c723c */ /* 0x000fe2000004188c */
[----:B------:R-:W-:Y:S02]  /*6170*/  FFMA R32, R84, c[0x0][0x188], -R8 ;  /* 0x0000620054207a23 */ /* 0x000fe40000000808 */
[----:B------:R-:W-:Y:S01]  /*6180*/  FADD R209, R209, R206 ;  /* 0x000000ced1d17221 */ /* 0x000fe20000000000 */
[----:B------:R0:W-:Y:S01]  /*6190*/  MUFU.EX2 R84, R33 ;  /* 0x0000002100547308 */ /* 0x0001e20000000800 */
[----:B------:R-:W-:-:S02]  /*61a0*/  FFMA R88, R88, c[0x0][0x188], -R5 ;  /* 0x0000620058587a23 */ /* 0x000fc40000000805 */
[----:B------:R-:W-:Y:S02]  /*61b0*/  FFMA R68, R56, c[0x0][0x188], -R5 ;  /* 0x0000620038447a23 */ /* 0x000fe40000000805 */
[----:B------:R-:W-:Y:S02]  /*61c0*/  FADD R197, R205, R197 ;  /* 0x000000c5cdc57221 */ /* 0x000fe40000000000 */
[----:B------:R-:W-:Y:S02]  /*61d0*/  FADD R186, R186, R184 ;  /* 0x000000b8baba7221 */ /* 0x000fe40000000000 */
[----:B0-----:R-:W-:Y:S02]  /*61e0*/  FFMA R33, R85, c[0x0][0x188], -R8 ;  /* 0x0000620055217a23 */ /* 0x001fe40000000808 */
[----:B------:R-:W-:Y:S02]  /*61f0*/  FFMA R57, R57, c[0x0][0x188], -R5 ;  /* 0x0000620039397a23 */ /* 0x000fe40000000805 */
[----:B------:R-:W-:-:S02]  /*6200*/  FFMA R58, R58, c[0x0][0x188], -R7 ;  /* 0x000062003a3a7a23 */ /* 0x000fc40000000807 */
[----:B------:R-:W-:Y:S02]  /*6210*/  FFMA R59, R59, c[0x0][0x188], -R7 ;  /* 0x000062003b3b7a23 */ /* 0x000fe40000000807 */
[----:B------:R-:W-:Y:S02]  /*6220*/  FADD R209, R210, R209 ;  /* 0x000000d1d2d17221 */ /* 0x000fe40000000000 */
[----:B------:R-:W-:Y:S02]  /*6230*/  FMUL R68, R68, 1.4426950216293334961 ;  /* 0x3fb8aa3b44447820 */ /* 0x000fe40000400000 */
[----:B------:R-:W-:Y:S02]  /*6240*/  FMUL R88, R88, 1.4426950216293334961 ;  /* 0x3fb8aa3b58587820 */ /* 0x000fe40000400000 */
[----:B------:R-:W-:Y:S02]  /*6250*/  FMUL R32, R32, 1.4426950216293334961 ;  /* 0x3fb8aa3b20207820 */ /* 0x000fe40000400000 */
[----:B------:R-:W-:-:S02]  /*6260*/  FMUL R33, R33, 1.4426950216293334961 ;  /* 0x3fb8aa3b21217820 */ /* 0x000fc40000400000 */
[----:B------:R-:W-:Y:S02]  /*6270*/  FADD R204, R204, R197 ;  /* 0x000000c5cccc7221 */ /* 0x000fe40000000000 */
[----:B------:R-:W-:Y:S02]  /*6280*/  FADD R186, R187, R186 ;  /* 0x000000babbba7221 */ /* 0x000fe40000000000 */
[----:B------:R-:W-:Y:S02]  /*6290*/  FMUL R57, R57, 1.4426950216293334961 ;  /* 0x3fb8aa3b39397820 */ /* 0x000fe40000400000 */
[----:B------:R-:W-:Y:S02]  /*62a0*/  FMUL R58, R58, 1.4426950216293334961 ;  /* 0x3fb8aa3b3a3a7820 */ /* 0x000fe40000400000 */
[----:B------:R-:W-:Y:S01]  /*62b0*/  FMUL R59, R59, 1.4426950216293334961 ;  /* 0x3fb8aa3b3b3b7820 */ /* 0x000fe20000400000 */
[----:B------:R0:W-:Y:S01]  /*62c0*/  MUFU.EX2 R85, R32 ;  /* 0x0000002000557308 */ /* 0x0001e20000000800 */
[----:B------:R-:W-:-:S02]  /*62d0*/  FADD R209, R189, R209 ;  /* 0x000000d1bdd17221 */ /* 0x000fc40000000000 */
[----:B------:R-:W-:Y:S02]  /*62e0*/  FFMA R40, R40, c[0x0][0x188], -R5 ;  /* 0x0000620028287a23 */ /* 0x000fe40000000805 */
[----:B------:R-:W-:-:S03]  /*62f0*/  FADD R204, R174, R204 ;  /* 0x000000ccaecc7221 */ /* 0x000fc60000000000 */
[----:B------:R1:W-:Y:S01]  /*6300*/  MUFU.EX2 R138, R33 ;  /* 0x00000021008a7308 */ /* 0x0003e20000000800 */
[----:B0-----:R-:W-:Y:S02]  /*6310*/  FADD R32, R170, R24 ;  /* 0x00000018aa207221 */ /* 0x001fe40000000000 */
[--C-:B------:R-:W-:Y:S02]  /*6320*/  FFMA R48, R48, c[0x0][0x188], -R8.reuse ;  /* 0x0000620030307a23 */ /* 0x100fe40000000808 */
[----:B------:R-:W-:Y:S02]  /*6330*/  FFMA R49, R49, c[0x0][0x188], -R8 ;  /* 0x0000620031317a23 */ /* 0x000fe40000000808 */
[--C-:B------:R-:W-:Y:S01]  /*6340*/  FFMA R24, R87, c[0x0][0x188], -R9.reuse ;  /* 0x0000620057187a23 */ /* 0x100fe20000000809 */
[----:B------:R-:W-:Y:S01]  /*6350*/  MUFU.EX2 R68, R68 ;  /* 0x0000004400447308 */ /* 0x000fe20000000800 */
[----:B-1----:R-:W-:Y:S02]  /*6360*/  FADD R33, R26, R186 ;  /* 0x000000ba1a217221 */ /* 0x002fe40000000000 */
[----:B------:R-:W-:-:S02]  /*6370*/  FFMA R26, R86, c[0x0][0x188], -R9 ;  /* 0x00006200561a7a23 */ /* 0x000fc40000000809 */
[--C-:B------:R-:W-:Y:S02]  /*6380*/  FFMA R50, R50, c[0x0][0x188], -R9.reuse ;  /* 0x0000620032327a23 */ /* 0x100fe40000000809 */
[----:B------:R-:W-:Y:S01]  /*6390*/  FFMA R51, R51, c[0x0][0x188], -R9 ;  /* 0x0000620033337a23 */ /* 0x000fe20000000809 */
[----:B------:R-:W0:Y:S01]  /*63a0*/  MUFU.EX2 R69, R57 ;  /* 0x0000003900457308 */ /* 0x000e220000000800 */
[----:B------:R-:W-:Y:S02]  /*63b0*/  FADD R209, R188, R209 ;  /* 0x000000d1bcd17221 */ /* 0x000fe40000000000 */
[----:B------:R-:W-:Y:S02]  /*63c0*/  FMUL R40, R40, 1.4426950216293334961 ;  /* 0x3fb8aa3b28287820 */ /* 0x000fe40000400000 */
[----:B------:R-:W-:-:S03]  /*63d0*/  FADD R173, R173, R204 ;  /* 0x000000ccadad7221 */ /* 0x000fc60000000000 */
[----:B------:R-:W1:Y:S01]  /*63e0*/  MUFU.EX2 R88, R88 ;  /* 0x0000005800587308 */ /* 0x000e620000000800 */
[----:B------:R-:W-:Y:S01]  /*63f0*/  FMUL R48, R48, 1.4426950216293334961 ;  /* 0x3fb8aa3b30307820 */ /* 0x000fe20000400000 */
[----:B------:R-:W-:Y:S01]  /*6400*/  HMMA.16816.F32.BF16 R152, R92, R96, R152 ;  /* 0x000000605c98723c */ /* 0x000fe20000041898 */
[----:B------:R-:W-:-:S05]  /*6410*/  FMUL R49, R49, 1.4426950216293334961 ;  /* 0x3fb8aa3b31317820 */ /* 0x000fca0000400000 */
[----:B------:R-:W-:Y:S01]  /*6420*/  MUFU.EX2 R115, R58 ;  /* 0x0000003a00737308 */ /* 0x000fe20000000800 */
[----:B------:R-:W-:Y:S02]  /*6430*/  FMUL R26, R26, 1.4426950216293334961 ;  /* 0x3fb8aa3b1a1a7820 */ /* 0x000fe40000400000 */
[----:B------:R-:W-:-:S05]  /*6440*/  FMUL R24, R24, 1.4426950216293334961 ;  /* 0x3fb8aa3b18187820 */ /* 0x000fca0000400000 */
[----:B------:R2:W3:Y:S01]  /*6450*/  MUFU.EX2 R90, R59 ;  /* 0x0000003b005a7308 */ /* 0x0004e20000000800 */
[----:B------:R-:W-:Y:S02]  /*6460*/  FMUL R50, R50, 1.4426950216293334961 ;  /* 0x3fb8aa3b32327820 */ /* 0x000fe40000400000 */
[----:B------:R-:W-:Y:S02]  /*6470*/  FMUL R51, R51, 1.4426950216293334961 ;  /* 0x3fb8aa3b33337820 */ /* 0x000fe40000400000 */
[----:B------:R-:W-:Y:S01]  /*6480*/  FADD R209, R191, R209 ;  /* 0x000000d1bfd17221 */ /* 0x000fe20000000000 */
[----:B------:R-:W-:Y:S01]  /*6490*/  HMMA.16816.F32.BF16 R164, R92, R100, R164 ;  /* 0x000000645ca4723c */ /* 0x000fe200000418a4 */
[----:B------:R-:W-:Y:S01]  /*64a0*/  FADD R173, R178, R173 ;  /* 0x000000adb2ad7221 */ /* 0x000fe20000000000 */
[----:B------:R4:W-:Y:S01]  /*64b0*/  MUFU.EX2 R96, R40 ;  /* 0x0000002800607308 */ /* 0x0009e20000000800 */
[----:B------:R-:W-:Y:S01]  /*64c0*/  FADD R209, R190, R209 ;  /* 0x000000d1bed17221 */ /* 0x000fe20000000000 */
[----:B--2---:R-:W-:Y:S01]  /*64d0*/  LDSM.16.M88.4 R56, [R183+0x3880] ;  /* 0x00388000b738783b */ /* 0x004fe20000000200 */
[----:B------:R-:W-:-:S02]  /*64e0*/  FFMA R41, R41, c[0x0][0x188], -R5 ;  /* 0x0000620029297a23 */ /* 0x000fc40000000805 */
[----:B------:R-:W-:-:S03]  /*64f0*/  FADD R173, R177, R173 ;  /* 0x000000adb1ad7221 */ /* 0x000fc60000000000 */
[----:B------:R-:W-:Y:S01]  /*6500*/  MUFU.EX2 R139, R48 ;  /* 0x00000030008b7308 */ /* 0x000fe20000000800 */
[----:B----4-:R-:W-:Y:S02]  /*6510*/  FFMA R40, R79, c[0x0][0x188], -R7 ;  /* 0x000062004f287a23 */ /* 0x010fe40000000807 */
[----:B------:R-:W-:-:S05]  /*6520*/  FADD R209, R176, R209 ;  /* 0x000000d1b0d17221 */ /* 0x000fca0000000000 */
[----:B------:R-:W-:Y:S01]  /*6530*/  MUFU.EX2 R86, R49 ;  /* 0x0000003100567308 */ /* 0x000fe20000000800 */
[----:B------:R-:W-:-:S07]  /*6540*/  FMUL R41, R41, 1.4426950216293334961 ;  /* 0x3fb8aa3b29297820 */ /* 0x000fce0000400000 */
[----:B------:R-:W-:Y:S01]  /*6550*/  MUFU.EX2 R87, R26 ;  /* 0x0000001a00577308 */ /* 0x000fe20000000800 */
[----:B------:R-:W-:-:S07]  /*6560*/  FADD R157, R157, R173 ;  /* 0x000000ad9d9d7221 */ /* 0x000fce0000000000 */
[----:B------:R0:W2:Y:S01]  /*6570*/  MUFU.EX2 R93, R24 ;  /* 0x00000018005d7308 */ /* 0x0000a20000000800 */
[----:B------:R-:W-:-:S07]  /*6580*/  FADD R33, R27, R33 ;  /* 0x000000211b217221 */ /* 0x000fce0000000000 */
[----:B------:R-:W-:Y:S01]  /*6590*/  MUFU.EX2 R92, R50 ;  /* 0x00000032005c7308 */ /* 0x000fe20000000800 */
[----:B------:R-:W-:-:S07]  /*65a0*/  FADD R32, R25, R32 ;  /* 0x0000002019207221 */ /* 0x000fce0000000000 */
[----:B------:R-:W4:Y:S01]  /*65b0*/  MUFU.EX2 R79, R51 ;  /* 0x00000033004f7308 */ /* 0x000f220000000800 */
[----:B0-----:R-:W-:Y:S01]  /*65c0*/  F2FP.BF16.PACK_AB R24, R69, R68 ;  /* 0x000000444518723e */ /* 0x001fe200000010ff */
[----:B------:R-:W-:Y:S01]  /*65d0*/  FMUL R48, R40, 1.4426950216293334961 ;  /* 0x3fb8aa3b28307820 */ /* 0x000fe20000400000 */
[----:B-1----:R-:W-:Y:S01]  /*65e0*/  F2FP.BF16.PACK_AB R26, R80, R88 ;  /* 0x00000058501a723e */ /* 0x002fe200000010ff */
[----:B------:R-:W-:Y:S01]  /*65f0*/  FADD R209, R175, R209 ;  /* 0x000000d1afd17221 */ /* 0x000fe20000000000 */
[----:B---3--:R-:W-:Y:S02]  /*6600*/  F2FP.BF16.PACK_AB R25, R90, R115 ;  /* 0x000000735a19723e */ /* 0x008fe400000010ff */
[----:B------:R-:W-:Y:S01]  /*6610*/  F2FP.BF16.PACK_AB R27, R82, R91 ;  /* 0x0000005b521b723e */ /* 0x000fe200000010ff */
[----:B------:R0:W-:Y:S01]  /*6620*/  MUFU.EX2 R97, R41 ;  /* 0x0000002900617308 */ /* 0x0001e20000000800 */
[----:B------:R-:W-:Y:S02]  /*6630*/  FADD R157, R158, R157 ;  /* 0x0000009d9e9d7221 */ /* 0x000fe40000000000 */
[----:B------:R-:W-:-:S02]  /*6640*/  FADD R169, R169, R209 ;  /* 0x000000d1a9a97221 */ /* 0x000fc40000000000 */
[----:B------:R-:W-:Y:S01]  /*6650*/  FFMA R40, R75, c[0x0][0x188], -R7 ;  /* 0x000062004b287a23 */ /* 0x000fe20000000807 */
[C---:B------:R-:W-:Y:S01]  /*6660*/  HMMA.16816.F32.BF16 R120, R24.reuse, R34, R120 ;  /* 0x000000221878723c */ /* 0x040fe20000041878 */
[----:B------:R-:W-:Y:S02]  /*6670*/  FADD R33, R172, R33 ;  /* 0x00000021ac217221 */ /* 0x000fe40000000000 */
[----:B0-----:R-:W-:Y:S02]  /*6680*/  FFMA R41, R74, c[0x0][0x188], -R7 ;  /* 0x000062004a297a23 */ /* 0x001fe40000000807 */
[----:B------:R0:W-:Y:S01]  /*6690*/  MUFU.EX2 R74, R48 ;  /* 0x00000030004a7308 */ /* 0x0001e20000000800 */
[----:B------:R-:W-:Y:S02]  /*66a0*/  FADD R157, R168, R157 ;  /* 0x0000009da89d7221 */ /* 0x000fe40000000000 */
[----:B------:R-:W-:Y:S01]  /*66b0*/  HMMA.16816.F32.BF16 R124, R24, R70, R124 ;  /* 0x00000046187c723c */ /* 0x000fe2000004187c */
[----:B------:R-:W-:-:S02]  /*66c0*/  FADD R28, R28, R32 ;  /* 0x000000201c1c7221 */ /* 0x000fc40000000000 */
[----:B------:R-:W-:Y:S02]  /*66d0*/  FADD R169, R156, R169 ;  /* 0x000000a99ca97221 */ /* 0x000fe40000000000 */
[----:B0-----:R-:W-:-:S03]  /*66e0*/  FFMA R48, R43, c[0x0][0x188], -R7 ;  /* 0x000062002b307a23 */ /* 0x001fc60000000807 */
[----:B------:R-:W-:Y:S01]  /*66f0*/  HMMA.16816.F32.BF16 R148, R24, R98, R148 ;  /* 0x000000621894723c */ /* 0x000fe20000041894 */
[----:B------:R-:W-:Y:S02]  /*6700*/  FMUL R41, R41, 1.4426950216293334961 ;  /* 0x3fb8aa3b29297820 */ /* 0x000fe40000400000 */
[----:B------:R-:W-:Y:S02]  /*6710*/  FADD R171, R171, R33 ;  /* 0x00000021abab7221 */ /* 0x000fe40000000000 */
[----:B------:R-:W-:-:S03]  /*6720*/  FMUL R40, R40, 1.4426950216293334961 ;  /* 0x3fb8aa3b28287820 */ /* 0x000fc60000400000 */
[----:B------:R-:W-:Y:S01]  /*6730*/  HMMA.16816.F32.BF16 R160, R24, R102, R160 ;  /* 0x0000006618a0723c */ /* 0x000fe200000418a0 */
[----:B------:R-:W-:Y:S02]  /*6740*/  FMUL R48, R48, 1.4426950216293334961 ;  /* 0x3fb8aa3b30307820 */ /* 0x000fe40000400000 */
[----:B------:R-:W-:-:S04]  /*6750*/  FADD R159, R159, R157 ;  /* 0x0000009d9f9f7221 */ /* 0x000fc80000000000 */
[----:B------:R-:W-:Y:S02]  /*6760*/  F2FP.BF16.PACK_AB R24, R138, R85 ;  /* 0x000000558a18723e */ /* 0x000fe400000010ff */
[----:B--2---:R-:W-:Y:S02]  /*6770*/  F2FP.BF16.PACK_AB R25, R93, R87 ;  /* 0x000000575d19723e */ /* 0x004fe400000010ff */
[----:B------:R-:W-:Y:S02]  /*6780*/  F2FP.BF16.PACK_AB R26, R86, R139 ;  /* 0x0000008b561a723e */ /* 0x000fe400000010ff */
[----:B----4-:R-:W-:Y:S01]  /*6790*/  F2FP.BF16.PACK_AB R27, R79, R92 ;  /* 0x0000005c4f1b723e */ /* 0x010fe200000010ff */
[----:B------:R-:W-:Y:S02]  /*67a0*/  FADD R28, R29, R28 ;  /* 0x0000001c1d1c7221 */ /* 0x000fe40000000000 */
[----:B------:R-:W-:Y:S01]  /*67b0*/  FADD R169, R108, R169 ;  /* 0x000000a96ca97221 */ /* 0x000fe20000000000 */
[----:B------:R-:W-:Y:S01]  /*67c0*/  MUFU.EX2 R75, R41 ;  /* 0x00000029004b7308 */ /* 0x000fe20000000800 */
[----:B------:R-:W-:-:S02]  /*67d0*/  FADD R171, R31, R171 ;  /* 0x000000ab1fab7221 */ /* 0x000fc40000000000 */
[----:B------:R-:W-:Y:S01]  /*67e0*/  FFMA R29, R60, c[0x0][0x188], -R8 ;  /* 0x000062003c1d7a23 */ /* 0x000fe20000000808 */
[----:B------:R-:W-:Y:S01]  /*67f0*/  HMMA.16816.F32.BF16 R132, R24, R34, R132 ;  /* 0x000000221884723c */ /* 0x000fe20000041884 */
[----:B------:R-:W-:Y:S01]  /*6800*/  FFMA R95, R42, c[0x0][0x188], -R7 ;  /* 0x000062002a5f7a23 */ /* 0x000fe20000000807 */
[----:B------:R-:W-:Y:S01]  /*6810*/  LDSM.16.M88.4 R32, [R183+0x2880] ;  /* 0x00288000b720783b */ /* 0x000fe20000000200 */
[----:B------:R-:W-:Y:S01]  /*6820*/  FADD R159, R128, R159 ;  /* 0x0000009f809f7221 */ /* 0x000fe20000000000 */
[----:B------:R0:W-:Y:S01]  /*6830*/  MUFU.EX2 R94, R40 ;  /* 0x00000028005e7308 */ /* 0x0001e20000000800 */
[----:B------:R-:W-:Y:S02]  /*6840*/  FADD R169, R109, R169 ;  /* 0x000000a96da97221 */ /* 0x000fe40000000000 */
[----:B------:R-:W-:-:S05]  /*6850*/  FADD R45, R45, R171 ;  /* 0x000000ab2d2d7221 */ /* 0x000fca0000000000 */
[----:B------:R1:W-:Y:S01]  /*6860*/  MUFU.EX2 R60, R48 ;  /* 0x00000030003c7308 */ /* 0x0003e20000000800 */
[----:B0-----:R-:W0:Y:S01]  /*6870*/  LDSM.16.M88.4 R40, [R183+0x2080] ;  /* 0x00208000b728783b */ /* 0x001e220000000200 */
[----:B------:R-:W-:Y:S02]  /*6880*/  FADD R129, R129, R159 ;  /* 0x0000009f81817221 */ /* 0x000fe40000000000 */
[----:B------:R-:W-:Y:S01]  /*6890*/  FADD R28, R44, R28 ;  /* 0x0000001c2c1c7221 */ /* 0x000fe20000000000 */
[----:B-1----:R-:W1:Y:S01]  /*68a0*/  LDSM.16.M88.4 R48, [R183+0x3080] ;  /* 0x00308000b730783b */ /* 0x002e620000000200 */
[----:B------:R-:W-:Y:S02]  /*68b0*/  FADD R169, R110, R169 ;  /* 0x000000a96ea97221 */ /* 0x000fe40000000000 */
[----:B------:R-:W-:Y:S02]  /*68c0*/  FADD R45, R46, R45 ;  /* 0x0000002d2e2d7221 */ /* 0x000fe40000000000 */
[----:B------:R-:W-:-:S02]  /*68d0*/  FFMA R76, R76, c[0x0][0x188], -R5 ;  /* 0x000062004c4c7a23 */ /* 0x000fc40000000805 */
[----:B------:R-:W-:Y:S02]  /*68e0*/  FADD R31, R136, R129 ;  /* 0x00000081881f7221 */ /* 0x000fe40000000000 */
[----:B------:R-:W-:Y:S02]  /*68f0*/  FADD R28, R30, R28 ;  /* 0x0000001c1e1c7221 */ /* 0x000fe40000000000 */
[----:B------:R-:W-:Y:S02]  /*6900*/  FADD R169, R111, R169 ;  /* 0x000000a96fa97221 */ /* 0x000fe40000000000 */
[----:B------:R-:W-:Y:S02]  /*6910*/  FADD R45, R47, R45 ;  /* 0x0000002d2f2d7221 */ /* 0x000fe40000000000 */
[----:B------:R-:W-:Y:S02]  /*6920*/  FMUL R76, R76, 1.4426950216293334961 ;  /* 0x3fb8aa3b4c4c7820 */ /* 0x000fe40000400000 */
[----:B------:R-:W-:-:S02]  /*6930*/  FADD R31, R21, R31 ;  /* 0x0000001f151f7221 */ /* 0x000fc40000000000 */
[----:B------:R-:W-:Y:S02]  /*6940*/  FADD R28, R22, R28 ;  /* 0x0000001c161c7221 */ /* 0x000fe40000000000 */
[----:B------:R-:W-:Y:S02]  /*6950*/  FADD R169, R23, R169 ;  /* 0x000000a917a97221 */ /* 0x000fe40000000000 */
[----:B------:R-:W-:Y:S02]  /*6960*/  FADD R45, R119, R45 ;  /* 0x0000002d772d7221 */ /* 0x000fe40000000000 */
[----:B------:R-:W-:Y:S02]  /*6970*/  FADD R114, R114, R31 ;  /* 0x0000001f72727221 */ /* 0x000fe40000000000 */
[----:B------:R-:W-:Y:S01]  /*6980*/  FADD R28, R116, R28 ;  /* 0x0000001c741c7221 */ /* 0x000fe20000000000 */
[----:B------:R-:W2:Y:S01]  /*6990*/  MUFU.EX2 R76, R76 ;  /* 0x0000004c004c7308 */ /* 0x000ea20000000800 */
[----:B------:R-:W-:-:S02]  /*69a0*/  FADD R169, R104, R169 ;  /* 0x000000a968a97221 */ /* 0x000fc40000000000 */
[----:B------:R-:W-:Y:S02]  /*69b0*/  FADD R45, R130, R45 ;  /* 0x0000002d822d7221 */ /* 0x000fe40000000000 */
[----:B------:R-:W-:Y:S02]  /*69c0*/  FADD R113, R113, R114 ;  /* 0x0000007271717221 */ /* 0x000fe40000000000 */
[----:B------:R-:W-:Y:S02]  /*69d0*/  FADD R28, R117, R28 ;  /* 0x0000001c751c7221 */ /* 0x000fe40000000000 */
[----:B------:R-:W-:Y:S02]  /*69e0*/  FMUL R29, R29, 1.4426950216293334961 ;  /* 0x3fb8aa3b1d1d7820 */ /* 0x000fe40000400000 */
[----:B------:R-:W-:Y:S02]  /*69f0*/  FFMA R62, R62, c[0x0][0x188], -R9 ;  /* 0x000062003e3e7a23 */ /* 0x000fe40000000809 */
[----:B------:R-:W-:-:S02]  /*6a00*/  FADD R169, R105, R169 ;  /* 0x000000a969a97221 */ /* 0x000fc40000000000 */
[----:B------:R-:W-:Y:S02]  /*6a10*/  FFMA R61, R61, c[0x0][0x188], -R8 ;  /* 0x000062003d3d7a23 */ /* 0x000fe40000000808 */
[----:B------:R-:W-:Y:S01]  /*6a20*/  FADD R45, R131, R45 ;  /* 0x0000002d832d7221 */ /* 0x000fe20000000000 */
[----:B------:R3:W4:Y:S01]  /*6a30*/  MUFU.EX2 R21, R29 ;  /* 0x0000001d00157308 */ /* 0x0007220000000800 */
[----:B------:R-:W-:Y:S02]  /*6a40*/  FADD R113, R112, R113 ;  /* 0x0000007170717221 */ /* 0x000fe40000000000 */
[----:B------:R-:W-:Y:S02]  /*6a50*/  FADD R28, R118, R28 ;  /* 0x0000001c761c7221 */ /* 0x000fe40000000000 */
[----:B------:R-:W-:Y:S02]  /*6a60*/  FFMA R63, R63, c[0x0][0x188], -R9 ;  /* 0x000062003f3f7a23 */ /* 0x000fe40000000809 */
[----:B------:R-:W-:-:S02]  /*6a70*/  FADD R169, R106, R169 ;  /* 0x000000a96aa97221 */ /* 0x000fc40000000000 */
[----:B---3--:R-:W-:Y:S02]  /*6a80*/  FMUL R29, R62, 1.4426950216293334961 ;  /* 0x3fb8aa3b3e1d7820 */ /* 0x008fe40000400000 */
[----:B------:R-:W-:Y:S02]  /*6a90*/  FMUL R31, R61, 1.4426950216293334961 ;  /* 0x3fb8aa3b3d1f7820 */ /* 0x000fe40000400000 */
[----:B------:R-:W-:Y:S02]  /*6aa0*/  FADD R45, R137, R45 ;  /* 0x0000002d892d7221 */ /* 0x000fe40000000000 */
[----:B------:R-:W-:Y:S02]  /*6ab0*/  FADD R113, R107, R113 ;  /* 0x000000716b717221 */ /* 0x000fe40000000000 */
[----:B------:R-:W-:Y:S02]  /*6ac0*/  FFMA R64, R64, c[0x0][0x188], -R8 ;  /* 0x0000620040407a23 */ /* 0x000fe40000000808 */
[----:B------:R-:W-:-:S02]  /*6ad0*/  FADD R28, R68, R28 ;  /* 0x0000001c441c7221 */ /* 0x000fc40000000000 */
[--C-:B------:R-:W-:Y:S02]  /*6ae0*/  FFMA R66, R66, c[0x0][0x188], -R9.reuse ;  /* 0x0000620042427a23 */ /* 0x100fe40000000809 */
[----:B------:R-:W-:Y:S02]  /*6af0*/  FFMA R67, R67, c[0x0][0x188], -R9 ;  /* 0x0000620043437a23 */ /* 0x000fe40000000809 */
[----:B------:R-:W-:Y:S02]  /*6b00*/  FMUL R61, R63, 1.4426950216293334961 ;  /* 0x3fb8aa3b3f3d7820 */ /* 0x000fe40000400000 */
[----:B------:R-:W-:Y:S01]  /*6b10*/  FADD R169, R85, R169 ;  /* 0x000000a955a97221 */ /* 0x000fe20000000000 */
[----:B------:R-:W3:Y:S01]  /*6b20*/  MUFU.EX2 R29, R29 ;  /* 0x0000001d001d7308 */ /* 0x000ee20000000800 */
[----:B------:R-:W-:Y:S01]  /*6b30*/  FADD R45, R115, R45 ;  /* 0x0000002d732d7221 */ /* 0x000fe20000000000 */
[----:B------:R-:W-:Y:S01]  /*6b40*/  HMMA.16816.F32.BF16 R140, R24, R70, R140 ;  /* 0x00000046188c723c */ /* 0x000fe2000004188c */
[----:B------:R-:W-:-:S02]  /*6b50*/  FADD R113, R87, R113 ;  /* 0x0000007157717221 */ /* 0x000fc40000000000 */
[----:B------:R-:W-:Y:S02]  /*6b60*/  FMUL R62, R64, 1.4426950216293334961 ;  /* 0x3fb8aa3b403e7820 */ /* 0x000fe40000400000 */
[----:B------:R-:W-:Y:S01]  /*6b70*/  FFMA R65, R65, c[0x0][0x188], -R8 ;  /* 0x0000620041417a23 */ /* 0x000fe20000000808 */
[----:B------:R-:W5:Y:S01]  /*6b80*/  MUFU.EX2 R31, R31 ;  /* 0x0000001f001f7308 */ /* 0x000f620000000800 */
[----:B------:R-:W-:Y:S01]  /*6b90*/  FADD R28, R69, R28 ;  /* 0x0000001c451c7221 */ /* 0x000fe20000000000 */
[----:B------:R-:W-:Y:S01]  /*6ba0*/  HMMA.16816.F32.BF16 R152, R24, R98, R152 ;  /* 0x000000621898723c */ /* 0x000fe20000041898 */
[----:B------:R-:W-:Y:S02]  /*6bb0*/  FMUL R66, R66, 1.4426950216293334961 ;  /* 0x3fb8aa3b42427820 */ /* 0x000fe40000400000 */
[----:B------:R-:W-:Y:S02]  /*6bc0*/  FMUL R67, R67, 1.4426950216293334961 ;  /* 0x3fb8aa3b43437820 */ /* 0x000fe40000400000 */
[----:B------:R-:W-:-:S03]  /*6bd0*/  FADD R169, R138, R169 ;  /* 0x000000a98aa97221 */ /* 0x000fc60000000000 */
[----:B------:R-:W-:Y:S01]  /*6be0*/  HMMA.16816.F32.BF16 R164, R24, R102, R164 ;  /* 0x0000006618a4723c */ /* 0x000fe200000418a4 */
[----:B------:R-:W-:Y:S01]  /*6bf0*/  FADD R45, R90, R45 ;  /* 0x0000002d5a2d7221 */ /* 0x000fe20000000000 */
[----:B------:R-:W0:Y:S01]  /*6c00*/  MUFU.EX2 R61, R61 ;  /* 0x0000003d003d7308 */ /* 0x000e220000000800 */
[----:B------:R-:W-:Y:S02]  /*6c10*/  FADD R113, R93, R113 ;  /* 0x000000715d717221 */ /* 0x000fe40000000000 */
[----:B------:R-:W-:Y:S02]  /*6c20*/  FMUL R65, R65, 1.4426950216293334961 ;  /* 0x3fb8aa3b41417820 */ /* 0x000fe40000400000 */
[----:B------:R-:W-:Y:S02]  /*6c30*/  F2FP.BF16.PACK_AB R24, R89, R81 ;  /* 0x000000515918723e */ /* 0x000fe400000010ff */
[----:B--2---:R-:W-:Y:S02]  /*6c40*/  F2FP.BF16.PACK_AB R26, R72, R76 ;  /* 0x0000004c481a723e */ /* 0x004fe400000010ff */
[----:B------:R-:W-:-:S02]  /*6c50*/  F2FP.BF16.PACK_AB R25, R78, R83 ;  /* 0x000000534e19723e */ /* 0x000fc400000010ff */
[----:B------:R-:W-:Y:S01]  /*6c60*/  F2FP.BF16.PACK_AB R27, R74, R84 ;  /* 0x000000544a1b723e */ /* 0x000fe200000010ff */
[----:B------:R-:W-:Y:S01]  /*6c70*/  FADD R28, R88, R28 ;  /* 0x0000001c581c7221 */ /* 0x000fe20000000000 */
[----:B------:R-:W2:Y:S01]  /*6c80*/  MUFU.EX2 R62, R62 ;  /* 0x0000003e003e7308 */ /* 0x000ea20000000800 */
[----:B------:R-:W-:Y:S02]  /*6c90*/  FFMA R64, R36, c[0x0][0x188], -R8 ;  /* 0x0000620024407a23 */ /* 0x000fe40000000808 */
[----:B------:R-:W-:Y:S02]  /*6ca0*/  FFMA R38, R38, c[0x0][0x188], -R9 ;  /* 0x0000620026267a23 */ /* 0x000fe40000000809 */
[----:B------:R-:W-:Y:S02]  /*6cb0*/  FADD R169, R139, R169 ;  /* 0x000000a98ba97221 */ /* 0x000fe40000000000 */
[----:B------:R-:W-:Y:S01]  /*6cc0*/  FADD R45, R91, R45 ;  /* 0x0000002d5b2d7221 */ /* 0x000fe20000000000 */
[----:B------:R-:W-:Y:S01]  /*6cd0*/  MUFU.EX2 R66, R66 ;  /* 0x0000004200427308 */ /* 0x000fe20000000800 */
[----:B------:R-:W-:Y:S01]  /*6ce0*/  FADD R113, R92, R113 ;  /* 0x000000715c717221 */ /* 0x000fe20000000000 */
[----:B0-----:R-:W-:Y:S01]  /*6cf0*/  HMMA.16816.F32.BF16 R120, R24, R40, R120 ;  /* 0x000000281878723c */ /* 0x001fe20000041878 */
[----:B------:R-:W-:-:S02]  /*6d00*/  FADD R28, R80, R28 ;  /* 0x0000001c501c7221 */ /* 0x000fc40000000000 */
[----:B------:R-:W-:-:S03]  /*6d10*/  FFMA R37, R37, c[0x0][0x188], -R8 ;  /* 0x0000620025257a23 */ /* 0x000fc60000000808 */
[----:B------:R-:W0:Y:S01]  /*6d20*/  MUFU.EX2 R67, R67 ;  /* 0x0000004300437308 */ /* 0x000e220000000800 */
[----:B------:R-:W-:Y:S01]  /*6d30*/  FFMA R39, R39, c[0x0][0x188], -R9 ;  /* 0x0000620027277a23 */ /* 0x000fe20000000809 */
[----:B------:R-:W-:Y:S01]  /*6d40*/  HMMA.16816.F32.BF16 R124, R24, R32, R124 ;  /* 0x00000020187c723c */ /* 0x000fe2000004187c */
[----:B------:R-:W-:Y:S02]  /*6d50*/  FMUL R23, R38, 1.4426950216293334961 ;  /* 0x3fb8aa3b26177820 */ /* 0x000fe40000400000 */
[----:B------:R-:W-:-:S03]  /*6d60*/  FADD R86, R86, R169 ;  /* 0x000000a956567221 */ /* 0x000fc60000000000 */
[----:B------:R-:W0:Y:S02]  /*6d70*/  MUFU.EX2 R36, R65 ;  /* 0x0000004100247308 */ /* 0x000e240000000800 */
[----:B-1----:R-:W-:Y:S01]  /*6d80*/  HMMA.16816.F32.BF16 R148, R24, R48, R148 ;  /* 0x000000301894723c */ /* 0x002fe20000041894 */
[----:B------:R-:W-:Y:S02]  /*6d90*/  FADD R82, R82, R45 ;  /* 0x0000002d52527221 */ /* 0x000fe40000000000 */
[----:B------:R-:W-:Y:S02]  /*6da0*/  FADD R113, R79, R113 ;  /* 0x000000714f717221 */ /* 0x000fe40000000000 */
[----:B------:R-:W-:-:S03]  /*6db0*/  FADD R28, R81, R28 ;  /* 0x0000001c511c7221 */ /* 0x000fc60000000000 */
[----:B------:R-:W-:Y:S01]  /*6dc0*/  HMMA.16816.F32.BF16 R160, R24, R56, R160 ;  /* 0x0000003818a0723c */ /* 0x000fe200000418a0 */
[----:B------:R-:W-:Y:S02]  /*6dd0*/  FFMA R52, R52, c[0x0][0x188], -R8 ;  /* 0x0000620034347a23 */ /* 0x000fe40000000808 */
[----:B----4-:R-:W-:-:S04]  /*6de0*/  FADD R86, R21, R86 ;  /* 0x0000005615567221 */ /* 0x010fc80000000000 */
[----:B------:R-:W-:Y:S02]  /*6df0*/  FMUL R24, R64, 1.4426950216293334961 ;  /* 0x3fb8aa3b40187820 */ /* 0x000fe40000400000 */
[----:B------:R-:W-:Y:S02]  /*6e00*/  FMUL R25, R37, 1.4426950216293334961 ;  /* 0x3fb8aa3b25197820 */ /* 0x000fe40000400000 */
[----:B------:R-:W-:Y:S01]  /*6e10*/  FMUL R27, R39, 1.4426950216293334961 ;  /* 0x3fb8aa3b271b7820 */ /* 0x000fe20000400000 */
[----:B------:R-:W-:Y:S01]  /*6e20*/  MUFU.EX2 R23, R23 ;  /* 0x0000001700177308 */ /* 0x000fe20000000800 */
[----:B------:R-:W-:Y:S02]  /*6e30*/  FADD R83, R83, R82 ;  /* 0x0000005253537221 */ /* 0x000fe40000000000 */
[----:B---3--:R-:W-:Y:S02]  /*6e40*/  FADD R63, R29, R113 ;  /* 0x000000711d3f7221 */ /* 0x008fe40000000000 */
[----:B------:R-:W-:-:S02]  /*6e50*/  FFMA R54, R54, c[0x0][0x188], -R9 ;  /* 0x0000620036367a23 */ /* 0x000fc40000000809 */
[----:B------:R-:W-:Y:S01]  /*6e60*/  FADD R89, R89, R28 ;  /* 0x0000001c59597221 */ /* 0x000fe20000000000 */
[----:B------:R-:W1:Y:S01]  /*6e70*/  MUFU.EX2 R24, R24 ;  /* 0x0000001800187308 */ /* 0x000e620000000800 */
[----:B------:R-:W-:Y:S01]  /*6e80*/  FMUL R95, R95, 1.4426950216293334961 ;  /* 0x3fb8aa3b5f5f7820 */ /* 0x000fe20000400000 */
[----:B-----5:R-:W-:Y:S01]  /*6e90*/  F2FP.BF16.PACK_AB R28, R31, R21 ;  /* 0x000000151f1c723e */ /* 0x020fe200000010ff */
[----:B------:R-:W-:Y:S02]  /*6ea0*/  FFMA R53, R53, c[0x0][0x188], -R8 ;  /* 0x0000620035357a23 */ /* 0x000fe40000000808 */
[----:B------:R-:W-:Y:S02]  /*6eb0*/  FMUL R26, R52, 1.4426950216293334961 ;  /* 0x3fb8aa3b341a7820 */ /* 0x000fe40000400000 */
[----:B------:R-:W-:Y:S01]  /*6ec0*/  FADD R31, R31, R86 ;  /* 0x000000561f1f7221 */ /* 0x000fe20000000000 */
[----:B------:R-:W3:Y:S01]  /*6ed0*/  MUFU.EX2 R25, R25 ;  /* 0x0000001900197308 */ /* 0x000ee20000000800 */
[----:B------:R-:W-:-:S02]  /*6ee0*/  FADD R83, R78, R83 ;  /* 0x000000534e537221 */ /* 0x000fc40000000000 */
[----:B------:R-:W-:Y:S02]  /*6ef0*/  FADD R63, R61, R63 ;  /* 0x0000003f3d3f7221 */ /* 0x000fe40000000000 */
[----:B------:R-:W-:Y:S02]  /*6f00*/  FFMA R55, R55, c[0x0][0x188], -R9 ;  /* 0x0000620037377a23 */ /* 0x000fe40000000809 */
[----:B------:R-:W-:Y:S01]  /*6f10*/  FMUL R54, R54, 1.4426950216293334961 ;  /* 0x3fb8aa3b36367820 */ /* 0x000fe20000400000 */
[----:B------:R-:W4:Y:S01]  /*6f20*/  MUFU.EX2 R27, R27 ;  /* 0x0000001b001b7308 */ /* 0x000f220000000800 */
[----:B------:R-:W-:Y:S02]  /*6f30*/  FMUL R22, R53, 1.4426950216293334961 ;  /* 0x3fb8aa3b35167820 */ /* 0x000fe40000400000 */
[----:B--2---:R-:W-:Y:S01]  /*6f40*/  FADD R37, R62, R31 ;  /* 0x0000001f3e257221 */ /* 0x004fe20000000000 */
[----:B0-----:R-:W-:Y:S01]  /*6f50*/  F2FP.BF16.PACK_AB R31, R67, R66 ;  /* 0x00000042431f723e */ /* 0x001fe200000010ff */
[----:B------:R-:W-:Y:S01]  /*6f60*/  FADD R89, R76, R89 ;  /* 0x000000594c597221 */ /* 0x000fe20000000000 */
[----:B------:R-:W-:Y:S01]  /*6f70*/  F2FP.BF16.PACK_AB R29, R61, R29 ;  /* 0x0000001d3d1d723e */ /* 0x000fe200000010ff */
[----:B------:R-:W-:Y:S01]  /*6f80*/  FADD R83, R84, R83 ;  /* 0x0000005354537221 */ /* 0x000fe20000000000 */
[----:B------:R-:W0:Y:S01]  /*6f90*/  MUFU.EX2 R95, R95 ;  /* 0x0000005f005f7308 */ /* 0x000e220000000800 */
[----:B------:R-:W-:Y:S01]  /*6fa0*/  F2FP.BF16.PACK_AB R30, R36, R62 ;  /* 0x0000003e241e723e */ /* 0x000fe200000010ff */
[----:B------:R-:W-:-:S02]  /*6fb0*/  FADD R66, R66, R63 ;  /* 0x0000003f42427221 */ /* 0x000fc40000000000 */
[----:B------:R-:W-:-:S04]  /*6fc0*/  FMUL R55, R55, 1.4426950216293334961 ;  /* 0x3fb8aa3b37377820 */ /* 0x000fc80000400000 */
[----:B------:R-:W2:Y:S01]  /*6fd0*/  MUFU.EX2 R26, R26 ;  /* 0x0000001a001a7308 */ /* 0x000ea20000000800 */
[----:B------:R-:W-:Y:S02]  /*6fe0*/  FADD R72, R72, R89 ;  /* 0x0000005948487221 */ /* 0x000fe40000000000 */
[----:B------:R-:W-:Y:S02]  /*6ff0*/  FADD R74, R74, R83 ;  /* 0x000000534a4a7221 */ /* 0x000fe40000000000 */
[----:B------:R-:W-:-:S03]  /*7000*/  FADD R37, R36, R37 ;  /* 0x0000002524257221 */ /* 0x000fc60000000000 */
[----:B------:R-:W5:Y:S01]  /*7010*/  MUFU.EX2 R21, R54 ;  /* 0x0000003600157308 */ /* 0x000f620000000800 */
[----:B------:R-:W-:Y:S01]  /*7020*/  FADD R66, R67, R66 ;  /* 0x0000004243427221 */ /* 0x000fe20000000000 */
[----:B------:R-:W-:Y:S01]  /*7030*/  HMMA.16816.F32.BF16 R136, R28, R40, R132 ;  /* 0x000000281c88723c */ /* 0x000fe20000041884 */
[----:B------:R-:W-:Y:S02]  /*7040*/  FADD R72, R73, R72 ;  /* 0x0000004849487221 */ /* 0x000fe40000000000 */
[----:B------:R-:W-:-:S03]  /*7050*/  FADD R39, R75, R74 ;  /* 0x0000004a4b277221 */ /* 0x000fc60000000000 */
[----:B------:R-:W0:Y:S01]  /*7060*/  MUFU.EX2 R22, R22 ;  /* 0x0000001600167308 */ /* 0x000e220000000800 */
[----:B-1----:R-:W-:Y:S02]  /*7070*/  FADD R40, R24, R37 ;  /* 0x0000002518287221 */ /* 0x002fe40000000000 */
[----:B------:R-:W-:-:S05]  /*7080*/  FADD R66, R23, R66 ;  /* 0x0000004217427221 */ /* 0x000fca0000000000 */
[----:B------:R-:W1:Y:S01]  /*7090*/  MUFU.EX2 R36, R55 ;  /* 0x0000003700247308 */ /* 0x000e620000000800 */
[----:B------:R-:W-:Y:S02]  /*70a0*/  FADD R37, R77, R72 ;  /* 0x000000484d257221 */ /* 0x000fe40000000000 */
[----:B------:R-:W-:Y:S02]  /*70b0*/  FADD R38, R94, R39 ;  /* 0x000000275e267221 */ /* 0x000fe40000000000 */
[----:B---3--:R-:W-:Y:S02]  /*70c0*/  FADD R41, R25, R40 ;  /* 0x0000002819297221 */ /* 0x008fe40000000000 */
[----:B----4-:R-:W-:Y:S02]  /*70d0*/  FADD R66, R27, R66 ;  /* 0x000000421b427221 */ /* 0x010fe40000000000 */
[----:B------:R-:W-:Y:S02]  /*70e0*/  FADD R40, R96, R37 ;  /* 0x0000002560287221 */ /* 0x000fe40000000000 */
[----:B0-----:R-:W-:-:S02]  /*70f0*/  FADD R39, R95, R38 ;  /* 0x000000265f277221 */ /* 0x001fc40000000000 */
[----:B--2---:R-:W-:Y:S02]  /*7100*/  FADD R41, R26, R41 ;  /* 0x000000291a297221 */ /* 0x004fe40000000000 */
[----:B-----5:R-:W-:Y:S02]  /*7110*/  FADD R45, R21, R66 ;  /* 0x00000042152d7221 */ /* 0x020fe40000000000 */
[----:B------:R-:W-:Y:S02]  /*7120*/  FADD R37, R97, R40 ;  /* 0x0000002861257221 */ /* 0x000fe40000000000 */
[----:B------:R-:W-:Y:S02]  /*7130*/  FADD R38, R60, R39 ;  /* 0x000000273c267221 */ /* 0x000fe40000000000 */
[----:B------:R-:W-:Y:S02]  /*7140*/  FADD R39, R22, R41 ;  /* 0x0000002916277221 */ /* 0x000fe40000000000 */
[----:B-1----:R-:W-:Y:S01]  /*7150*/  FADD R40, R36, R45 ;  /* 0x0000002d24287221 */ /* 0x002fe20000000000 */
[C---:B------:R-:W-:Y:S01]  /*7160*/  HMMA.16816.F32.BF16 R140, R28.reuse, R32, R140 ;  /* 0x000000201c8c723c */ /* 0x040fe2000004188c */
[----:B------:R-:W0:Y:S04]  /*7170*/  SHFL.BFLY PT, R32, R37, 0x2, 0x1f ;  /* 0x0c401f0025207f89 */ /* 0x000e2800000e0000 */
[----:B------:R-:W1:Y:S04]  /*7180*/  SHFL.BFLY PT, R33, R38, 0x2, 0x1f ;  /* 0x0c401f0026217f89 */ /* 0x000e6800000e0000 */
[----:B------:R-:W2:Y:S04]  /*7190*/  SHFL.BFLY PT, R41, R39, 0x2, 0x1f ;  /* 0x0c401f0027297f89 */ /* 0x000ea800000e0000 */
[----:B------:R-:W3:Y:S01]  /*71a0*/  SHFL.BFLY PT, R44, R40, 0x2, 0x1f ;  /* 0x0c401f00282c7f89 */ /* 0x000ee200000e0000 */
[----:B------:R-:W-:Y:S01]  /*71b0*/  F2FP.BF16.PACK_AB R24, R25, R24 ;  /* 0x000000181918723e */ /* 0x000fe200000010ff */
[----:B------:R-:W-:Y:S01]  /*71c0*/  HMMA.16816.F32.BF16 R152, R28, R48, R152 ;  /* 0x000000301c98723c */ /* 0x000fe20000041898 */
[----:B------:R-:W-:Y:S01]  /*71d0*/  F2FP.BF16.PACK_AB R25, R27, R23 ;  /* 0x000000171b19723e */ /* 0x000fe200000010ff */
[----:B0-----:R-:W-:-:S02]  /*71e0*/  FADD R32, R37, R32 ;  /* 0x0000002025207221 */ /* 0x001fc40000000000 */
[----:B-1----:R-:W-:Y:S02]  /*71f0*/  FADD R33, R38, R33 ;  /* 0x0000002126217221 */ /* 0x002fe40000000000 */
[----:B--2---:R-:W-:Y:S02]  /*7200*/  FADD R41, R39, R41 ;  /* 0x0000002927297221 */ /* 0x004fe40000000000 */
[----:B---3--:R-:W-:Y:S01]  /*7210*/  FADD R44, R40, R44 ;  /* 0x0000002c282c7221 */ /* 0x008fe20000000000 */
[----:B------:R-:W-:Y:S01]  /*7220*/  HMMA.16816.F32.BF16 R164, R28, R56, R164 ;  /* 0x000000381ca4723c */ /* 0x000fe200000418a4 */
[----:B------:R-:W0:Y:S04]  /*7230*/  SHFL.BFLY PT, R29, R32, 0x1, 0x1f ;  /* 0x0c201f00201d7f89 */ /* 0x000e2800000e0000 */
[----:B------:R-:W1:Y:S04]  /*7240*/  SHFL.BFLY PT, R28, R33, 0x1, 0x1f ;  /* 0x0c201f00211c7f89 */ /* 0x000e6800000e0000 */
[----:B------:R-:W2:Y:S04]  /*7250*/  SHFL.BFLY PT, R30, R41, 0x1, 0x1f ;  /* 0x0c201f00291e7f89 */ /* 0x000ea800000e0000 */
[----:B------:R-:W3:Y:S01]  /*7260*/  SHFL.BFLY PT, R23, R44, 0x1, 0x1f ;  /* 0x0c201f002c177f89 */ /* 0x000ee200000e0000 */
[----:B------:R-:W-:-:S04]  /*7270*/  IADD3 R2, R2, 0x80, RZ ;  /* 0x0000008002027810 */ /* 0x000fc80007ffe0ff */
[----:B------:R-:W-:Y:S02]  /*7280*/  ISETP.GE.AND P0, PT, R2, c[0x0][0x1d0], PT ;  /* 0x0000740002007a0c */ /* 0x000fe40003f06270 */
[----:B------:R-:W-:Y:S02]  /*7290*/  F2FP.BF16.PACK_AB R188, R77, R73 ;  /* 0x000000494dbc723e */ /* 0x000fe400000010ff */
[----:B------:R-:W-:Y:S02]  /*72a0*/  F2FP.BF16.PACK_AB R190, R97, R96 ;  /* 0x0000006061be723e */ /* 0x000fe400000010ff */
[----:B------:R-:W-:Y:S02]  /*72b0*/  F2FP.BF16.PACK_AB R189, R94, R75 ;  /* 0x0000004b5ebd723e */ /* 0x000fe400000010ff */
[----:B------:R-:W-:Y:S02]  /*72c0*/  F2FP.BF16.PACK_AB R191, R60, R95 ;  /* 0x0000005f3cbf723e */ /* 0x000fe400000010ff */
[----:B------:R-:W-:-:S02]  /*72d0*/  F2FP.BF16.PACK_AB R26, R22, R26 ;  /* 0x0000001a161a723e */ /* 0x000fc400000010ff */
[----:B------:R-:W-:Y:S01]  /*72e0*/  F2FP.BF16.PACK_AB R27, R36, R21 ;  /* 0x00000015241b723e */ /* 0x000fe200000010ff */
[----:B0-----:R-:W-:Y:S01]  /*72f0*/  FADD R29, R32, R29 ;  /* 0x0000001d201d7221 */ /* 0x001fe20000000000 */
[----:B------:R-:W-:Y:S01]  /*7300*/  MOV R21, 0x80 ;  /* 0x0000008000157802 */ /* 0x000fe20000000f00 */
[----:B-1----:R-:W-:Y:S01]  /*7310*/  FADD R28, R33, R28 ;  /* 0x0000001c211c7221 */ /* 0x002fe20000000000 */
[----:B------:R-:W-:Y:S01]  /*7320*/  HMMA.16816.F32.BF16 R132, R188, R42, R120 ;  /* 0x0000002abc84723c */ /* 0x000fe20000041878 */
[----:B--2---:R-:W-:Y:S02]  /*7330*/  FADD R30, R41, R30 ;  /* 0x0000001e291e7221 */ /* 0x004fe40000000000 */
[----:B---3--:R-:W-:Y:S02]  /*7340*/  FADD R23, R44, R23 ;  /* 0x000000172c177221 */ /* 0x008fe40000000000 */
[----:B------:R-:W-:-:S03]  /*7350*/  FFMA R20, R19, R20, R29 ;  /* 0x0000001413147223 */ /* 0x000fc6000000001d */
[----:B------:R-:W-:Y:S01]  /*7360*/  HMMA.16816.F32.BF16 R124, R188, R34, R124 ;  /* 0x00000022bc7c723c */ /* 0x000fe2000004187c */
[----:B------:R-:W-:Y:S01]  /*7370*/  FFMA R18, R17, R18, R28 ;  /* 0x0000001211127223 */ /* 0x000fe2000000001c */
[----:B------:R-:W-:Y:S01]  /*7380*/  MOV R19, R5 ;  /* 0x0000000500137202 */ /* 0x000fe20000000f00 */
[----:B------:R-:W-:Y:S01]  /*7390*/  FFMA R16, R15, R16, R30 ;  /* 0x000000100f107223 */ /* 0x000fe2000000001e */
[----:B------:R-:W-:Y:S01]  /*73a0*/  MOV R17, R7 ;  /* 0x0000000700117202 */ /* 0x000fe20000000f00 */
[----:B------:R-:W-:-:S03]  /*73b0*/  FFMA R14, R13, R14, R23 ;  /* 0x0000000e0d0e7223 */ /* 0x000fc60000000017 */
[----:B------:R-:W-:Y:S01]  /*73c0*/  HMMA.16816.F32.BF16 R144, R188, R50, R148 ;  /* 0x00000032bc90723c */ /* 0x000fe20000041894 */
[C---:B------:R-:W-:Y:S01]  /*73d0*/  IMAD R3, R21.reuse, c[0x0][0x1b4], R3 ;  /* 0x00006d0015037a24 */ /* 0x040fe200078e0203 */
[----:B------:R-:W-:Y:S01]  /*73e0*/  MOV R15, R8 ;  /* 0x00000008000f7202 */ /* 0x000fe20000000f00 */
[----:B------:R-:W-:Y:S01]  /*73f0*/  IMAD R6, R21, c[0x0][0x1a4], R6 ;  /* 0x0000690015067a24 */ /* 0x000fe200078e0206 */
[----:B------:R-:W-:-:S04]  /*7400*/  MOV R13, R9 ;  /* 0x00000009000d7202 */ /* 0x000fc80000000f00 */
[----:B------:R-:W-:Y:S08]  /*7410*/  HMMA.16816.F32.BF16 R188, R188, R58, R160 ;  /* 0x0000003abcbc723c */ /* 0x000ff000000418a0 */
[C---:B------:R-:W-:Y:S08]  /*7420*/  HMMA.16816.F32.BF16 R136, R24.reuse, R42, R136 ;  /* 0x0000002a1888723c */ /* 0x040ff00000041888 */
[C---:B------:R-:W-:Y:S08]  /*7430*/  HMMA.16816.F32.BF16 R140, R24.reuse, R34, R140 ;  /* 0x00000022188c723c */ /* 0x040ff0000004188c */
[C---:B------:R-:W-:Y:S08]  /*7440*/  HMMA.16816.F32.BF16 R152, R24.reuse, R50, R152 ;  /* 0x000000321898723c */ /* 0x040ff00000041898 */
[----:B------:R-:W-:Y:S01]  /*7450*/  HMMA.16816.F32.BF16 R164, R24, R58, R164 ;  /* 0x0000003a18a4723c */ /* 0x000fe200000418a4 */
[----:B------:R-:W-:Y:S01]  /*7460*/  @P0 CALL.REL.NOINC `(.L_x_0) ;  /* 0x0000001000000944 */ /* 0x000fe20003c00000 */
[----:B------:R-:W-:Y:S06]  /*7470*/  BRA `(.L_x_1) ;  /* 0xfffface000007947 */ /* 0x000fec000383ffff */
.L_x_0:
[----:B------:R-:W0:Y:S01]  /*7480*/  S2R R96, SR_TID.X ;  /* 0x0000000000607919 */ /* 0x000e220000002100 */
[----:B------:R-:W-:-:S02]  /*7490*/  MOV R37, R20 ;  /* 0x0000001400257202 */ /* 0x000fc40000000f00 */
[----:B------:R-:W-:Y:S01]  /*74a0*/  MOV R34, R18 ;  /* 0x0000001200227202 */ /* 0x000fe20000000f00 */
[----:B------:R-:W1:Y:S01]  /*74b0*/  S2R R0, SR_TID.X ;  /* 0x0000000000007919 */ /* 0x000e620000002100 */
[----:B------:R-:W-:Y:S02]  /*74c0*/  FSETP.GEU.AND P0, PT, R37, 1.175494350822287508e-38, PT ;  /* 0x008000002500780b */ /* 0x000fe40003f0e000 */
[----:B------:R-:W-:Y:S01]  /*74d0*/  MOV R24, R16 ;  /* 0x0000001000187202 */ /* 0x000fe20000000f00 */
[----:B------:R-:W2:Y:S01]  /*74e0*/  S2R R21, SR_TID.X ;  /* 0x0000000000157919 */ /* 0x000ea20000002100 */
[----:B------:R-:W-:Y:S02]  /*74f0*/  FSETP.GEU.AND P2, PT, R34, 1.175494350822287508e-38, PT ;  /* 0x008000002200780b */ /* 0x000fe40003f4e000 */
[----:B------:R-:W-:Y:S01]  /*7500*/  MOV R20, R14 ;  /* 0x0000000e00147202 */ /* 0x000fe20000000f00 */
[----:B------:R-:W3:Y:S01]  /*7510*/  S2R R92, SR_CTAID.X ;  /* 0x00000000005c7919 */ /* 0x000ee20000002500 */
[----:B------:R-:W-:-:S02]  /*7520*/  FSETP.GEU.AND P3, PT, R24, 1.175494350822287508e-38, PT ;  /* 0x008000001800780b */ /* 0x000fc40003f6e000 */
[C---:B------:R-:W-:Y:S01]  /*7530*/  FSETP.GEU.AND P4, PT, R20.reuse, 1.175494350822287508e-38, PT ;  /* 0x008000001400780b */ /* 0x040fe20003f8e000 */
[----:B------:R-:W4:Y:S01]  /*7540*/  S2R R94, SR_CTAID.Y ;  /* 0x00000000005e7919 */ /* 0x000f220000002600 */
[----:B------:R-:W-:Y:S02]  /*7550*/  FSETP.GT.AND P1, PT, |R20|, 8.50705917302346158658e+37, PT ;  /* 0x7e8000001400780b */ /* 0x000fe40003f24200 */
[----:B------:R-:W-:Y:S01]  /*7560*/  MOV R91, c[0x0][0x1c8] ;  /* 0x00007200005b7a02 */ /* 0x000fe20000000f00 */
[----:B------:R-:W-:Y:S03]  /*7570*/  BAR.SYNC.DEFER_BLOCKING 0x0 ;  /* 0x0000000000007b1d */ /* 0x000fe60000010000 */
[C---:B------:R-:W-:Y:S01]  /*7580*/  LEA R87, R91.reuse, -R91, 0x5 ;  /* 0x8000005b5b577211 */ /* 0x040fe200078e28ff */
[C---:B------:R-:W-:Y:S01]  /*7590*/  IMAD R61, R91.reuse, 0x12, RZ ;  /* 0x000000125b3d7824 */ /* 0x040fe200078e02ff */
[----:B0-----:R-:W-:Y:S01]  /*75a0*/  SHF.R.U32.HI R2, RZ, 0x1, R96 ;  /* 0x00000001ff027819 */ /* 0x001fe20000011660 */
[C---:B------:R-:W-:Y:S01]  /*75b0*/  IMAD R69, R91.reuse, 0x16, RZ ;  /* 0x000000165b457824 */ /* 0x040fe200078e02ff */
[----:B------:R-:W-:Y:S01]  /*75c0*/  SHF.L.U32 R17, R96, 0x2, RZ ;  /* 0x0000000260117819 */ /* 0x000fe200000006ff */
[----:B------:R-:W-:Y:S01]  /*75d0*/  IMAD R65, R91, 0x14, RZ ;  /* 0x000000145b417824 */ /* 0x000fe200078e02ff */
[----:B-1----:R-:W-:Y:S01]  /*75e0*/  SHF.L.U32 R0, R0, 0x3, RZ ;  /* 0x0000000300007819 */ /* 0x002fe200000006ff */
[----:B------:R-:W-:Y:S01]  /*75f0*/  @P1 FMUL R167, R167, 0.25 ;  /* 0x3e800000a7a71820 */ /* 0x000fe20000400000 */
[----:B------:R-:W-:Y:S01]  /*7600*/  LOP3.LUT R4, R2, 0x4, RZ, 0xc0, !PT ;  /* 0x0000000402047812 */ /* 0x000fe200078ec0ff */
[----:B------:R-:W-:Y:S01]  /*7610*/  FMUL R2, R37, 8388608 ;  /* 0x4b00000025027820 */ /* 0x000fe20000400000 */
[----:B------:R-:W-:Y:S01]  /*7620*/  LOP3.LUT R0, R0, 0x38, RZ, 0xc0, !PT ;  /* 0x0000003800007812 */ /* 0x000fe200078ec0ff */
[----:B------:R-:W-:Y:S01]  /*7630*/  @P1 FMUL R166, R166, 0.25 ;  /* 0x3e800000a6a61820 */ /* 0x000fe20000400000 */
[----:B------:R-:W-:Y:S01]  /*7640*/  LOP3.LUT R3, R17, 0x1c0, RZ, 0xc0, !PT ;  /* 0x000001c011037812 */ /* 0x000fe200078ec0ff */
[----:B------:R-:W-:Y:S01]  /*7650*/  @P1 FMUL R155, R155, 0.25 ;  /* 0x3e8000009b9b1820 */ /* 0x000fe20000400000 */
[----:B------:R-:W-:Y:S01]  /*7660*/  FSEL R57, R2, R37, !P0 ;  /* 0x0000002502397208 */ /* 0x000fe20004000000 */
[----:B------:R-:W-:Y:S01]  /*7670*/  @P1 FMUL R154, R154, 0.25 ;  /* 0x3e8000009a9a1820 */ /* 0x000fe20000400000 */
[----:B------:R-:W-:Y:S01]  /*7680*/  IADD3 R0, R4, R0, R3 ;  /* 0x0000000004007210 */ /* 0x000fe20007ffe003 */
[----:B------:R-:W-:Y:S01]  /*7690*/  FMUL R3, R34, 8388608 ;  /* 0x4b00000022037820 */ /* 0x000fe20000400000 */
[----:B--2---:R-:W-:Y:S01]  /*76a0*/  LOP3.LUT R22, R21, 0x7f, RZ, 0xc0, !PT ;  /* 0x0000007f15167812 */ /* 0x004fe200078ec0ff */
[----:B----4-:R-:W-:Y:S01]  /*76b0*/  IMAD R4, R94, c[0x0][0x1c0], RZ ;  /* 0x000070005e047a24 */ /* 0x010fe200078e02ff */
[----:B------:R-:W-:Y:S01]  /*76c0*/  IADD3 R2, R57, -0x3f3504f3, RZ ;  /* 0xc0cafb0d39027810 */ /* 0x000fe20007ffe0ff */
[----:B------:R-:W-:Y:S01]  /*76d0*/  @P1 FMUL R143, R143, 0.25 ;  /* 0x3e8000008f8f1820 */ /* 0x000fe20000400000 */
[----:B------:R-:W-:Y:S01]  /*76e0*/  FSEL R58, R3, R34, !P2 ;  /* 0x00000022033a7208 */ /* 0x000fe20005000000 */
[----:B------:R-:W-:Y:S01]  /*76f0*/  FMUL R3, R24, 8388608 ;  /* 0x4b00000018037820 */ /* 0x000fe20000400000 */
[----:B---3--:R-:W-:Y:S01]  /*7700*/  LEA R92, R92, R22, 0x7 ;  /* 0x000000165c5c7211 */ /* 0x008fe200078e38ff */
[----:B------:R-:W-:Y:S01]  /*7710*/  @P1 FMUL R142, R142, 0.25 ;  /* 0x3e8000008e8e1820 */ /* 0x000fe20000400000 */
[----:B------:R-:W-:Y:S01]  /*7720*/  SHF.L.U32 R12, R96, 0x8, RZ ;  /* 0x00000008600c7819 */ /* 0x000fe200000006ff */
[----:B------:R-:W-:Y:S01]  /*7730*/  @P1 FMUL R139, R139, 0.25 ;  /* 0x3e8000008b8b1820 */ /* 0x000fe20000400000 */
[----:B------:R-:W-:Y:S01]  /*7740*/  LOP3.LUT R10, R2, 0xff800000, RZ, 0xc0, !PT ;  /* 0xff800000020a7812 */ /* 0x000fe200078ec0ff */
[----:B------:R-:W-:Y:S01]  /*7750*/  IMAD R6, R92, c[0x0][0x1c4], RZ ;  /* 0x000071005c067a24 */ /* 0x000fe200078e02ff */
[----:B------:R-:W-:Y:S01]  /*7760*/  LOP3.LUT R18, R17, 0x70, RZ, 0xc0, !PT ;  /* 0x0000007011127812 */ /* 0x000fe200078ec0ff */
[----:B------:R-:W-:Y:S01]  /*7770*/  @P1 FMUL R138, R138, 0.25 ;  /* 0x3e8000008a8a1820 */ /* 0x000fe20000400000 */
[----:B------:R-:W-:Y:S01]  /*7780*/  LOP3.LUT R21, R21, 0x60, RZ, 0xc0, !PT ;  /* 0x0000006015157812 */ /* 0x000fe200078ec0ff */
[----:B------:R-:W0:Y:S01]  /*7790*/  I2F R11, R10 ;  /* 0x0000000a000b7306 */ /* 0x000e220000201400 */
[----:B------:R-:W-:Y:S01]  /*77a0*/  IADD3 R2, R58, -0x3f3504f3, RZ ;  /* 0xc0cafb0d3a027810 */ /* 0x000fe20007ffe0ff */
[C---:B------:R-:W-:Y:S01]  /*77b0*/  IMAD R73, R91.reuse, 0x18, RZ ;  /* 0x000000185b497824 */ /* 0x040fe200078e02ff */
[----:B------:R-:W-:Y:S01]  /*77c0*/  SHF.L.U32 R19, R96, 0x5, RZ ;  /* 0x0000000560137819 */ /* 0x000fe200000006ff */
[----:B------:R-:W-:Y:S01]  /*77d0*/  IMAD R77, R91, 0x1a, RZ ;  /* 0x0000001a5b4d7824 */ /* 0x000fe200078e02ff */
[----:B------:R-:W-:Y:S01]  /*77e0*/  FSEL R59, R3, R24, !P3 ;  /* 0x00000018033b7208 */ /* 0x000fe20005800000 */
[----:B------:R-:W-:Y:S01]  /*77f0*/  FMUL R3, R20, 8388608 ;  /* 0x4b00000014037820 */ /* 0x000fe20000400000 */
[----:B------:R-:W-:Y:S01]  /*7800*/  LOP3.LUT R14, R12, 0x1800, RZ, 0xc0, !PT ;  /* 0x000018000c0e7812 */ /* 0x000fe200078ec0ff */
[----:B------:R-:W-:Y:S01]  /*7810*/  IMAD R81, R91, 0x1c, RZ ;  /* 0x0000001c5b517824 */ /* 0x000fe200078e02ff */
[----:B------:R-:W-:Y:S01]  /*7820*/  LEA R23, R21, R18, 0x3 ;  /* 0x0000001215177211 */ /* 0x000fe200078e18ff */
[C---:B------:R-:W-:Y:S01]  /*7830*/  IMAD R85, R91.reuse, 0x1e, RZ ;  /* 0x0000001e5b557824 */ /* 0x040fe200078e02ff */
[----:B------:R-:W-:Y:S01]  /*7840*/  LOP3.LUT R13, R2, 0xff800000, RZ, 0xc0, !PT ;  /* 0xff800000020d7812 */ /* 0x000fe200078ec0ff */
[----:B------:R-:W-:Y:S01]  /*7850*/  IMAD R93, R91, 0x22, RZ ;  /* 0x000000225b5d7824 */ /* 0x000fe200078e02ff */
[----:B------:R-:W-:Y:S01]  /*7860*/  LOP3.LUT R18, R14, 0x60, R19, 0xf8, !PT ;  /* 0x000000600e127812 */ /* 0x000fe200078ef813 */
[C---:B------:R-:W-:Y:S01]  /*7870*/  IMAD.HI R14, R6.reuse, 0x2, RZ ;  /* 0x00000002060e7827 */ /* 0x040fe200078e02ff */
[----:B------:R-:W-:Y:S01]  /*7880*/  IADD3 R2, R59, -0x3f3504f3, RZ ;  /* 0xc0cafb0d3b027810 */ /* 0x000fe20007ffe0ff */
[----:B------:R-:W1:Y:S01]  /*7890*/  I2F R15, R13 ;  /* 0x0000000d000f7306 */ /* 0x000e620000201400 */
[----:B------:R-:W-:Y:S01]  /*78a0*/  SHF.L.U32 R12, R6, 0x1, RZ ;  /* 0x00000001060c7819 */ /* 0x000fe200000006ff */
[----:B------:R-:W-:Y:S01]  /*78b0*/  IMAD R95, R91, 0x24, RZ ;  /* 0x000000245b5f7824 */ /* 0x000fe200078e02ff */
[----:B------:R-:W-:Y:S01]  /*78c0*/  FSEL R60, R3, R20, !P4 ;  /* 0x00000014033c7208 */ /* 0x000fe20006000000 */
[C---:B------:R-:W-:Y:S01]  /*78d0*/  IMAD R97, R91.reuse, 0x26, RZ ;  /* 0x000000265b617824 */ /* 0x040fe200078e02ff */
[----:B------:R-:W-:Y:S01]  /*78e0*/  FSEL R6, RZ, -23, P0 ;  /* 0xc1b80000ff067808 */ /* 0x000fe20000000000 */
[----:B------:R-:W-:Y:S01]  /*78f0*/  IMAD R63, R91, 0x13, RZ ;  /* 0x000000135b3f7824 */ /* 0x000fe200078e02ff */
[C---:B------:R-:W-:Y:S01]  /*7900*/  FSETP.GEU.AND P0, PT, |R20|.reuse, 1.175494350822287508e-38, PT ;  /* 0x008000001400780b */ /* 0x040fe20003f0e200 */
[----:B------:R-:W-:Y:S01]  /*7910*/  @P1 FMUL R20, R20, 0.25 ;  /* 0x3e80000014141820 */ /* 0x000fe20000400000 */
[----:B------:R-:W-:Y:S01]  /*7920*/  LOP3.LUT R16, R2, 0xff800000, RZ, 0xc0, !PT ;  /* 0xff80000002107812 */ /* 0x000fe200078ec0ff */
[----:B0-----:R-:W-:Y:S01]  /*7930*/  FFMA.FTZ R6, R11, 1.1920928955078125e-07, R6 ;  /* 0x340000000b067823 */ /* 0x001fe20000010006 */
[----:B------:R-:W-:Y:S01]  /*7940*/  IADD3 R2, R60, -0x3f3504f3, RZ ;  /* 0xc0cafb0d3c027810 */ /* 0x000fe20007ffe0ff */
[C---:B------:R-:W-:Y:S01]  /*7950*/  IMAD R99, R91.reuse, 0x28, RZ ;  /* 0x000000285b637824 */ /* 0x040fe200078e02ff */
[----:B------:R-:W-:Y:S01]  /*7960*/  SHF.L.U32 R3, R4, 0x1, RZ ;  /* 0x0000000104037819 */ /* 0x000fe200000006ff */
[----:B------:R-:W0:Y:S01]  /*7970*/  I2F R17, R16 ;  /* 0x0000001000117306 */ /* 0x000e220000201400 */
[----:B------:R-:W-:Y:S01]  /*7980*/  LOP3.LUT R19, R2, 0xff800000, RZ, 0xc0, !PT ;  /* 0xff80000002137812 */ /* 0x000fe200078ec0ff */
[----:B------:R-:W-:Y:S01]  /*7990*/  IMAD R101, R91, 0x2a, RZ ;  /* 0x0000002a5b657824 */ /* 0x000fe200078e02ff */
[----:B------:R-:W-:Y:S01]  /*79a0*/  IADD3 R2, P5, P6, R12, c[0x0][0x178], R3 ;  /* 0x00005e000c027a10 */ /* 0x000fe20007ebe003 */
[----:B------:R-:W-:Y:S01]  /*79b0*/  IMAD.HI R3, R4, 0x2, RZ ;  /* 0x0000000204037827 */ /* 0x000fe200078e02ff */
[----:B------:R-:W-:-:S02]  /*79c0*/  SHF.L.U32 R12, R96, 0xa, RZ ;  /* 0x0000000a600c7819 */ /* 0x000fc400000006ff */
[----:B------:R-:W-:Y:S01]  /*79d0*/  LOP3.LUT R56, R18, R23, RZ, 0x3c, !PT ;  /* 0x0000001712387212 */ /* 0x000fe200078e3cff */
[----:B------:R-:W-:Y:S01]  /*79e0*/  @!P0 FMUL R20, R20, 16777216 ;  /* 0x4b80000014148820 */ /* 0x000fe20000400000 */
[----:B------:R-:W-:Y:S01]  /*79f0*/  LOP3.LUT R4, R12, 0x1800, RZ, 0xc0, !PT ;  /* 0x000018000c047812 */ /* 0x000fe200078ec0ff */
[----:B------:R-:W-:Y:S01]  /*7a00*/  @!P0 FMUL R167, R167, 16777216 ;  /* 0x4b800000a7a78820 */ /* 0x000fe20000400000 */
[----:B------:R-:W-:Y:S01]  /*7a10*/  FSEL R12, RZ, -23, P2 ;  /* 0xc1b80000ff0c7808 */ /* 0x000fe20001000000 */
[----:B------:R-:W-:Y:S01]  /*7a20*/  @!P0 FMUL R166, R166, 16777216 ;  /* 0x4b800000a6a68820 */ /* 0x000fe20000400000 */
[----:B------:R-:W-:Y:S01]  /*7a30*/  FSETP.GT.AND P2, PT, |R24|, 8.50705917302346158658e+37, PT ;  /* 0x7e8000001800780b */ /* 0x000fe20003f44200 */
[----:B------:R-:W-:Y:S01]  /*7a40*/  @!P0 FMUL R155, R155, 16777216 ;  /* 0x4b8000009b9b8820 */ /* 0x000fe20000400000 */
[----:B------:R-:W-:Y:S01]  /*7a50*/  IADD3.X R3, R14, c[0x0][0x17c], R3, P5, P6 ;  /* 0x00005f000e037a10 */ /* 0x000fe20002fec403 */
[----:B------:R-:W-:Y:S01]  /*7a60*/  @!P0 FMUL R154, R154, 16777216 ;  /* 0x4b8000009a9a8820 */ /* 0x000fe20000400000 */
[----:B------:R-:W-:Y:S01]  /*7a70*/  FSEL R18, RZ, -23, P4 ;  /* 0xc1b80000ff127808 */ /* 0x000fe20002000000 */
[----:B------:R-:W-:Y:S01]  /*7a80*/  @!P0 FMUL R143, R143, 16777216 ;  /* 0x4b8000008f8f8820 */ /* 0x000fe20000400000 */
[----:B------:R-:W-:Y:S01]  /*7a90*/  FSEL R14, RZ, -23, P3 ;  /* 0xc1b80000ff0e7808 */ /* 0x000fe20001800000 */
[----:B------:R-:W-:Y:S01]  /*7aa0*/  @!P0 FMUL R142, R142, 16777216 ;  /* 0x4b8000008e8e8820 */ /* 0x000fe20000400000 */
[----:B------:R-:W-:Y:S01]  /*7ab0*/  FSETP.GEU.AND P4, PT, |R34|, 1.175494350822287508e-38, PT ;  /* 0x008000002200780b */ /* 0x000fe20003f8e200 */
[----:B------:R-:W-:Y:S01]  /*7ac0*/  @!P0 FMUL R139, R139, 16777216 ;  /* 0x4b8000008b8b8820 */ /* 0x000fe20000400000 */
[----:B------:R-:W-:Y:S01]  /*7ad0*/  FSETP.GEU.AND P3, PT, |R24|, 1.175494350822287508e-38, PT ;  /* 0x008000001800780b */ /* 0x000fe20003f6e200 */
[----:B------:R-:W-:Y:S01]  /*7ae0*/  @!P0 FMUL R138, R138, 16777216 ;  /* 0x4b8000008a8a8820 */ /* 0x000fe20000400000 */
[----:B------:R-:W-:Y:S01]  /*7af0*/  FSETP.GT.AND P0, PT, |R34|, 8.50705917302346158658e+37, PT ;  /* 0x7e8000002200780b */ /* 0x000fe20003f04200 */
[----:B------:R-:W2:Y:S01]  /*7b00*/  MUFU.RCP R11, R20 ;  /* 0x00000014000b7308 */ /* 0x000ea20000001000 */
[----:B------:R-:W-:Y:S01]  /*7b10*/  @P2 FMUL R24, R24, 0.25 ;  /* 0x3e80000018182820 */ /* 0x000fe20000400000 */
[----:B------:R-:W-:Y:S01]  /*7b20*/  LEA R4, R22, R4, 0x4 ;  /* 0x0000000416047211 */ /* 0x000fe200078e20ff */
[----:B-1----:R-:W-:Y:S01]  /*7b30*/  FFMA.FTZ R12, R15, 1.1920928955078125e-07, R12 ;  /* 0x340000000f0c7823 */ /* 0x002fe2000001000c */
[----:B------:R-:W-:Y:S01]  /*7b40*/  IADD3 R10, R57, -R10, RZ ;  /* 0x8000000a390a7210 */ /* 0x000fe20007ffe0ff */
[----:B0-----:R-:W-:Y:S01]  /*7b50*/  FFMA.FTZ R17, R17, 1.1920928955078125e-07, R14 ;  /* 0x3400000011117823 */ /* 0x001fe2000001000e */
[----:B------:R-:W-:Y:S01]  /*7b60*/  FSETP.GT.AND P1, PT, |R37|, 8.50705917302346158658e+37, PT ;  /* 0x7e8000002500780b */ /* 0x000fe20003f24200 */
[----:B------:R-:W-:Y:S01]  /*7b70*/  @P2 FMUL R165, R165, 0.25 ;  /* 0x3e800000a5a52820 */ /* 0x000fe20000400000 */
[----:B------:R0:W1:Y:S01]  /*7b80*/  I2F R21, R19 ;  /* 0x0000001300157306 */ /* 0x0000620000201400 */
[----:B------:R-:W-:Y:S01]  /*7b90*/  @P2 FMUL R164, R164, 0.25 ;  /* 0x3e800000a4a42820 */ /* 0x000fe20000400000 */
[----:B------:R-:W-:Y:S01]  /*7ba0*/  IADD3 R13, R58, -R13, RZ ;  /* 0x8000000d3a0d7210 */ /* 0x000fe20007ffe0ff */
[----:B------:R-:W-:Y:S01]  /*7bb0*/  @!P3 FMUL R24, R24, 16777216 ;  /* 0x4b8000001818b820 */ /* 0x000fe20000400000 */
[C---:B------:R-:W-:Y:S01]  /*7bc0*/  IADD3 R16, R59.reuse, -R16, RZ ;  /* 0x800000103b107210 */ /* 0x040fe20007ffe0ff */
[----:B------:R-:W-:Y:S01]  /*7bd0*/  @P0 FMUL R34, R34, 0.25 ;  /* 0x3e80000022220820 */ /* 0x000fe20000400000 */
[----:B------:R-:W-:Y:S01]  /*7be0*/  ISETP.GE.U32.AND P5, PT, R59, 0x7f800000, PT ;  /* 0x7f8000003b00780c */ /* 0x000fe20003fa6070 */
[----:B------:R-:W-:Y:S01]  /*7bf0*/  @P0 FMUL R191, R191, 0.25 ;  /* 0x3e800000bfbf0820 */ /* 0x000fe20000400000 */
[----:B------:R-:W-:Y:S01]  /*7c00*/  SHF.L.U32 R96, R96, 0x1, RZ ;  /* 0x0000000160607819 */ /* 0x000fe200000006ff */
[----:B------:R-:W-:Y:S01]  /*7c10*/  @!P4 FMUL R34, R34, 16777216 ;  /* 0x4b8000002222c820 */ /* 0x000fe20000400000 */
[----:B0-----:R-:W-:Y:S01]  /*7c20*/  IADD3 R19, R60, -R19, RZ ;  /* 0x800000133c137210 */ /* 0x001fe20007ffe0ff */
[----:B--2---:R-:W-:-:S02]  /*7c30*/  FMUL R14, R11, R167 ;  /* 0x000000a70b0e7220 */ /* 0x004fc40000400000 */
[C---:B------:R-:W-:Y:S01]  /*7c40*/  FMUL R15, R11.reuse, R166 ;  /* 0x000000a60b0f7220 */ /* 0x040fe20000400000 */
[----:B------:R-:W0:Y:S01]  /*7c50*/  MUFU.RCP R33, R34 ;  /* 0x0000002200217308 */ /* 0x000e220000001000 */
[C---:B------:R-:W-:Y:S02]  /*7c60*/  FMUL R22, R11.reuse, R155 ;  /* 0x0000009b0b167220 */ /* 0x040fe40000400000 */
[C---:B------:R-:W-:Y:S02]  /*7c70*/  FMUL R23, R11.reuse, R154 ;  /* 0x0000009a0b177220 */ /* 0x040fe40000400000 */
[C---:B------:R-:W-:Y:S02]  /*7c80*/  FMUL R26, R11.reuse, R143 ;  /* 0x0000008f0b1a7220 */ /* 0x040fe40000400000 */
[C---:B------:R-:W-:Y:S02]  /*7c90*/  FMUL R27, R11.reuse, R142 ;  /* 0x0000008e0b1b7220 */ /* 0x040fe40000400000 */
[----:B------:R-:W-:-:S02]  /*7ca0*/  FMUL R30, R11, R139 ;  /* 0x0000008b0b1e7220 */ /* 0x000fc40000400000 */
[----:B------:R-:W-:Y:S02]  /*7cb0*/  FMUL R31, R11, R138 ;  /* 0x0000008a0b1f7220 */ /* 0x000fe40000400000 */
[----:B------:R-:W2:Y:S01]  /*7cc0*/  MUFU.RCP R11, R24 ;  /* 0x00000018000b7308 */ /* 0x000ea20000001000 */
[----:B------:R-:W-:Y:S02]  /*7cd0*/  @P0 FMUL R190, R190, 0.25 ;  /* 0x3e800000bebe0820 */ /* 0x000fe40000400000 */
[----:B------:R-:W-:Y:S02]  /*7ce0*/  @!P4 FMUL R191, R191, 16777216 ;  /* 0x4b800000bfbfc820 */ /* 0x000fe40000400000 */
[----:B------:R-:W-:Y:S02]  /*7cf0*/  @!P4 FMUL R190, R190, 16777216 ;  /* 0x4b800000bebec820 */ /* 0x000fe40000400000 */
[----:B------:R-:W-:Y:S02]  /*7d00*/  @P2 FMUL R153, R153, 0.25 ;  /* 0x3e80000099992820 */ /* 0x000fe40000400000 */
[----:B------:R-:W-:-:S02]  /*7d10*/  @P2 FMUL R152, R152, 0.25 ;  /* 0x3e80000098982820 */ /* 0x000fc40000400000 */
[----:B------:R-:W-:Y:S02]  /*7d20*/  @P2 FMUL R141, R141, 0.25 ;  /* 0x3e8000008d8d2820 */ /* 0x000fe40000400000 */
[----:B------:R-:W-:Y:S02]  /*7d30*/  @P2 FMUL R140, R140, 0.25 ;  /* 0x3e8000008c8c2820 */ /* 0x000fe40000400000 */
[----:B------:R-:W-:Y:S02]  /*7d40*/  @P2 FMUL R137, R137, 0.25 ;  /* 0x3e80000089892820 */ /* 0x000fe40000400000 */
[----:B------:R-:W-:Y:S02]  /*7d50*/  @!P3 FMUL R165, R165, 16777216 ;  /* 0x4b800000a5a5b820 */ /* 0x000fe40000400000 */
[----:B------:R-:W-:Y:S02]  /*7d60*/  @!P3 FMUL R164, R164, 16777216 ;  /* 0x4b800000a4a4b820 */ /* 0x000fe40000400000 */
[----:B------:R-:W-:Y:S01]  /*7d70*/  @P2 FMUL R136, R136, 0.25 ;  /* 0x3e80000088882820 */ /* 0x000fe20000400000 */
[----:B------:R-:W-:Y:S01]  /*7d80*/  FSETP.GEU.AND P2, PT, |R37|, 1.175494350822287508e-38, PT ;  /* 0x008000002500780b */ /* 0x000fe20003f4e200 */
[----:B-1----:R-:W-:-:S02]  /*7d90*/  FFMA.FTZ R18, R21, 1.1920928955078125e-07, R18 ;  /* 0x3400000015127823 */ /* 0x002fc40000010012 */
[C---:B0-----:R-:W-:Y:S02]  /*7da0*/  FMUL R34, R33.reuse, R191 ;  /* 0x000000bf21227220 */ /* 0x041fe40000400000 */
[----:B------:R-:W-:Y:S02]  /*7db0*/  FMUL R35, R33, R190 ;  /* 0x000000be21237220 */ /* 0x000fe40000400000 */
[----:B------:R-:W-:Y:S02]  /*7dc0*/  @!P3 FMUL R153, R153, 16777216 ;  /* 0x4b8000009999b820 */ /* 0x000fe40000400000 */
[----:B------:R-:W-:Y:S01]  /*7dd0*/  @!P3 FMUL R152, R152, 16777216 ;  /* 0x4b8000009898b820 */ /* 0x000fe20000400000 */
[----:B------:R-:W-:Y:S01]  /*7de0*/  F2FP.BF16.PACK_AB R55, R34, R35 ;  /* 0x000000232237723e */ /* 0x000fe200000010ff */
[----:B------:R-:W-:Y:S02]  /*7df0*/  @!P3 FMUL R141, R141, 16777216 ;  /* 0x4b8000008d8db820 */ /* 0x000fe40000400000 */
[----:B------:R-:W-:-:S02]  /*7e00*/  @!P3 FMUL R140, R140, 16777216 ;  /* 0x4b8000008c8cb820 */ /* 0x000fc40000400000 */
[----:B------:R-:W-:Y:S02]  /*7e10*/  @!P3 FMUL R137, R137, 16777216 ;  /* 0x4b8000008989b820 */ /* 0x000fe40000400000 */
[C---:B--2---:R-:W-:Y:S02]  /*7e20*/  FMUL R20, R11.reuse, R165 ;  /* 0x000000a50b147220 */ /* 0x044fe40000400000 */
[----:B------:R-:W-:Y:S02]  /*7e30*/  FMUL R21, R11, R164 ;  /* 0x000000a40b157220 */ /* 0x000fe40000400000 */
[----:B------:R-:W-:Y:S01]  /*7e40*/  @!P3 FMUL R136, R136, 16777216 ;  /* 0x4b8000008888b820 */ /* 0x000fe20000400000 */
[----:B------:R-:W-:Y:S01]  /*7e50*/  FSETP.NEU.AND P3, PT, R57, RZ, PT ;  /* 0x000000ff3900720b */ /* 0x000fe20003f6d000 */
[C---:B------:R-:W-:Y:S01]  /*7e60*/  FMUL R24, R11.reuse, R153 ;  /* 0x000000990b187220 */ /* 0x040fe20000400000 */
[----:B------:R-:W-:Y:S01]  /*7e70*/  F2FP.BF16.PACK_AB R35, R20, R21 ;  /* 0x000000151423723e */ /* 0x000fe200000010ff */
[C---:B------:R-:W-:Y:S01]  /*7e80*/  FMUL R25, R11.reuse, R152 ;  /* 0x000000980b197220 */ /* 0x040fe20000400000 */
[----:B------:R-:W-:Y:S01]  /*7e90*/  MOV R20, 0x3dc6b27f ;  /* 0x3dc6b27f00147802 */ /* 0x000fe20000000f00 */
[----:B------:R-:W-:-:S02]  /*7ea0*/  FMUL R28, R11, R141 ;  /* 0x0000008d0b1c7220 */ /* 0x000fc40000400000 */
[C---:B------:R-:W-:Y:S01]  /*7eb0*/  FMUL R29, R11.reuse, R140 ;  /* 0x0000008c0b1d7220 */ /* 0x040fe20000400000 */
[----:B------:R-:W-:Y:S01]  /*7ec0*/  F2FP.BF16.PACK_AB R34, R24, R25 ;  /* 0x000000191822723e */ /* 0x000fe200000010ff */
[C---:B------:R-:W-:Y:S01]  /*7ed0*/  FMUL R32, R11.reuse, R137 ;  /* 0x000000890b207220 */ /* 0x040fe20000400000 */
[----:B------:R-:W-:Y:S01]  /*7ee0*/  F2FP.BF16.PACK_AB R25, R26, R27 ;  /* 0x0000001b1a19723e */ /* 0x000fe200000010ff */
[----:B------:R-:W-:Y:S01]  /*7ef0*/  FMUL R11, R11, R136 ;  /* 0x000000880b0b7220 */ /* 0x000fe20000400000 */
[----:B------:R-:W-:Y:S01]  /*7f00*/  F2FP.BF16.PACK_AB R27, R14, R15 ;  /* 0x0000000f0e1b723e */ /* 0x000fe200000010ff */
[----:B------:R-:W-:Y:S01]  /*7f10*/  FADD R10, R10, -1 ;  /* 0xbf8000000a0a7421 */ /* 0x000fe20000000000 */
[----:B------:R-:W-:Y:S01]  /*7f20*/  F2FP.BF16.PACK_AB R24, R30, R31 ;  /* 0x0000001f1e18723e */ /* 0x000fe200000010ff */
[----:B------:R-:W-:Y:S01]  /*7f30*/  FADD R13, R13, -1 ;  /* 0xbf8000000d0d7421 */ /* 0x000fe20000000000 */
[----:B------:R-:W-:Y:S01]  /*7f40*/  F2FP.BF16.PACK_AB R32, R32, R11 ;  /* 0x0000000b2020723e */ /* 0x000fe200000010ff */
[----:B------:R-:W-:Y:S01]  /*7f50*/  FFMA.FTZ R11, R10, R20, -0.16845393180847167969 ;  /* 0xbe2c7f300a0b7423 */ /* 0x000fe20000010014 */
[----:B------:R-:W-:Y:S01]  /*7f60*/  F2FP.BF16.PACK_AB R26, R22, R23 ;  /* 0x00000017161a723e */ /* 0x000fe200000010ff */
[----:B------:R-:W-:Y:S01]  /*7f70*/  FADD R16, R16, -1 ;  /* 0xbf80000010107421 */ /* 0x000fe20000000000 */
[----:B------:R-:W-:Y:S01]  /*7f80*/  LEA R23, R91, -R91, 0x3 ;  /* 0x8000005b5b177211 */ /* 0x000fe200078e18ff */
[----:B------:R-:W-:-:S02]  /*7f90*/  FFMA.FTZ R11, R10, R11, 0.1716887056827545166 ;  /* 0x3e2fcf2a0a0b7423 */ /* 0x000fc4000001000b */
[----:B------:R-:W-:Y:S01]  /*7fa0*/  FFMA.FTZ R14, R13, R20, -0.16845393180847167969 ;  /* 0xbe2c7f300d0e7423 */ /* 0x000fe20000010014 */
[----:B------:R0:W-:Y:S01]  /*7fb0*/  STS.128 [R56+0x480], R24 ;  /* 0x0004801838007388 */ /* 0x0001e20000000c00 */
[----:B------:R-:W-:Y:S02]  /*7fc0*/  FADD R19, R19, -1 ;  /* 0xbf80000013137421 */ /* 0x000fe40000000000 */
[----:B------:R-:W-:Y:S02]  /*7fd0*/  @P0 FMUL R147, R147, 0.25 ;  /* 0x3e80000093930820 */ /* 0x000fe40000400000 */
[----:B------:R-:W-:Y:S02]  /*7fe0*/  @P0 FMUL R146, R146, 0.25 ;  /* 0x3e80000092920820 */ /* 0x000fe40000400000 */
[----:B------:R-:W-:Y:S02]  /*7ff0*/  @P0 FMUL R127, R127, 0.25 ;  /* 0x3e8000007f7f0820 */ /* 0x000fe40000400000 */
[----:B------:R-:W-:-:S02]  /*8000*/  @P0 FMUL R126, R126, 0.25 ;  /* 0x3e8000007e7e0820 */ /* 0x000fc40000400000 */
[----:B------:R-:W-:Y:S02]  /*8010*/  @P0 FMUL R135, R135, 0.25 ;  /* 0x3e80000087870820 */ /* 0x000fe40000400000 */
[----:B------:R-:W-:Y:S01]  /*8020*/  @P0 FMUL R134, R134, 0.25 ;  /* 0x3e80000086860820 */ /* 0x000fe20000400000 */
[----:B------:R-:W-:Y:S01]  /*8030*/  ISETP.GE.U32.AND P0, PT, R57, 0x7f800000, PT ;  /* 0x7f8000003900780c */ /* 0x000fe20003f06070 */
[----:B------:R-:W-:Y:S01]  /*8040*/  FFMA.FTZ R11, R10, R11, -0.17900948226451873779 ;  /* 0xbe374e430a0b7423 */ /* 0x000fe2000001000b */
[----:B0-----:R-:W-:Y:S01]  /*8050*/  SHF.L.U32 R25, R91, 0x3, RZ ;  /* 0x000000035b197819 */ /* 0x001fe200000006ff */
[----:B------:R-:W-:Y:S01]  /*8060*/  @P1 FMUL R37, R37, 0.25 ;  /* 0x3e80000025251820 */ /* 0x000fe20000400000 */
[----:B------:R-:W-:Y:S01]  /*8070*/  LEA R27, R91, R91, 0x3 ;  /* 0x0000005b5b1b7211 */ /* 0x000fe200078e18ff */
[----:B------:R-:W-:Y:S01]  /*8080*/  FFMA.FTZ R15, R16, R20, -0.16845393180847167969 ;  /* 0xbe2c7f30100f7423 */ /* 0x000fe20000010014 */
[----:B------:R-:W-:Y:S01]  /*8090*/  LOP3.LUT R24, R4, 0x60, RZ, 0x3c, !PT ;  /* 0x0000006004187812 */ /* 0x000fe200078e3cff */
[----:B------:R-:W-:-:S02]  /*80a0*/  FFMA.FTZ R14, R13, R14, 0.1716887056827545166 ;  /* 0x3e2fcf2a0d0e7423 */ /* 0x000fc4000001000e */
[----:B------:R-:W-:Y:S02]  /*80b0*/  FFMA.FTZ R20, R19, R20, -0.16845393180847167969 ;  /* 0xbe2c7f3013147423 */ /* 0x000fe40000010014 */
[----:B------:R-:W-:Y:S02]  /*80c0*/  @!P4 FMUL R147, R147, 16777216 ;  /* 0x4b8000009393c820 */ /* 0x000fe40000400000 */
[----:B------:R-:W-:Y:S02]  /*80d0*/  @!P4 FMUL R146, R146, 16777216 ;  /* 0x4b8000009292c820 */ /* 0x000fe40000400000 */
[----:B------:R-:W-:Y:S02]  /*80e0*/  @!P4 FMUL R127, R127, 16777216 ;  /* 0x4b8000007f7fc820 */ /* 0x000fe40000400000 */
[----:B------:R-:W-:Y:S02]  /*80f0*/  @!P4 FMUL R126, R126, 16777216 ;  /* 0x4b8000007e7ec820 */ /* 0x000fe40000400000 */
[----:B------:R-:W-:-:S02]  /*8100*/  @!P4 FMUL R135, R135, 16777216 ;  /* 0x4b8000008787c820 */ /* 0x000fc40000400000 */
[----:B------:R-:W-:Y:S01]  /*8110*/  @!P4 FMUL R134, R134, 16777216 ;  /* 0x4b8000008686c820 */ /* 0x000fe20000400000 */
[----:B------:R-:W-:Y:S01]  /*8120*/  ISETP.GE.U32.AND P4, PT, R60, 0x7f800000, PT ;  /* 0x7f8000003c00780c */ /* 0x000fe20003f86070 */
[----:B------:R-:W-:Y:S02]  /*8130*/  FFMA.FTZ R11, R10, R11, 0.20512372255325317383 ;  /* 0x3e520bf40a0b7423 */ /* 0x000fe4000001000b */
[----:B------:R-:W-:Y:S02]  /*8140*/  @!P2 FMUL R37, R37, 16777216 ;  /* 0x4b8000002525a820 */ /* 0x000fe40000400000 */
[----:B------:R-:W-:Y:S02]  /*8150*/  FFMA.FTZ R15, R16, R15, 0.1716887056827545166 ;  /* 0x3e2fcf2a100f7423 */ /* 0x000fe4000001000f */
[----:B------:R-:W-:Y:S02]  /*8160*/  FFMA.FTZ R14, R13, R14, -0.17900948226451873779 ;  /* 0xbe374e430d0e7423 */ /* 0x000fe4000001000e */
[----:B------:R-:W-:-:S02]  /*8170*/  FFMA.FTZ R20, R19, R20, 0.1716887056827545166 ;  /* 0x3e2fcf2a13147423 */ /* 0x000fc40000010014 */
[C---:B------:R-:W-:Y:S02]  /*8180*/  FMUL R38, R33.reuse, R147 ;  /* 0x0000009321267220 */ /* 0x040fe40000400000 */
[C---:B------:R-:W-:Y:S02]  /*8190*/  FMUL R39, R33.reuse, R146 ;  /* 0x0000009221277220 */ /* 0x040fe40000400000 */
[C---:B------:R-:W-:Y:S02]  /*81a0*/  FMUL R41, R33.reuse, R127 ;  /* 0x0000007f21297220 */ /* 0x040fe40000400000 */
[C---:B------:R-:W-:Y:S01]  /*81b0*/  FMUL R42, R33.reuse, R126 ;  /* 0x0000007e212a7220 */ /* 0x040fe20000400000 */
[----:B------:R-:W-:Y:S01]  /*81c0*/  F2FP.BF16.PACK_AB R54, R38, R39 ;  /* 0x000000272636723e */ /* 0x000fe200000010ff */
[C---:B------:R-:W-:Y:S02]  /*81d0*/  FMUL R45, R33.reuse, R135 ;  /* 0x00000087212d7220 */ /* 0x040fe40000400000 */
[----:B------:R-:W-:Y:S01]  /*81e0*/  FMUL R46, R33, R134 ;  /* 0x00000086212e7220 */ /* 0x000fe20000400000 */
[----:B------:R-:W-:Y:S01]  /*81f0*/  F2FP.BF16.PACK_AB R53, R41, R42 ;  /* 0x0000002a2935723e */ /* 0x000fe200000010ff */
[----:B------:R-:W-:Y:S01]  /*8200*/  FFMA.FTZ R11, R10, R11, -0.24046532809734344482 ;  /* 0xbe763c8b0a0b7423 */ /* 0x000fe2000001000b */
[----:B------:R-:W0:Y:S01]  /*8210*/  MUFU.RCP R33, R37 ;  /* 0x0000002500217308 */ /* 0x000e220000001000 */
[----:B------:R-:W-:Y:S01]  /*8220*/  FFMA.FTZ R15, R16, R15, -0.17900948226451873779 ;  /* 0xbe374e43100f7423 */ /* 0x000fe2000001000f */
[----:B------:R-:W-:Y:S01]  /*8230*/  F2FP.BF16.PACK_AB R52, R45, R46 ;  /* 0x0000002e2d34723e */ /* 0x000fe200000010ff */
[----:B------:R-:W-:-:S02]  /*8240*/  FFMA.FTZ R14, R13, R14, 0.20512372255325317383 ;  /* 0x3e520bf40d0e7423 */ /* 0x000fc4000001000e */
[----:B------:R-:W-:Y:S02]  /*8250*/  FFMA.FTZ R20, R19, R20, -0.17900948226451873779 ;  /* 0xbe374e4313147423 */ /* 0x000fe40000010014 */
[----:B------:R-:W-:Y:S01]  /*8260*/  FFMA.FTZ R11, R10, R11, 0.28857114911079406738 ;  /* 0x3e93bf990a0b7423 */ /* 0x000fe2000001000b */
[----:B------:R1:W-:Y:S01]  /*8270*/  STS.128 [R56+0x80], R52 ;  /* 0x0000803438007388 */ /* 0x0003e20000000c00 */
[----:B------:R-:W-:Y:S02]  /*8280*/  FFMA.FTZ R15, R16, R15, 0.20512372255325317383 ;  /* 0x3e520bf4100f7423 */ /* 0x000fe4000001000f */
[----:B------:R-:W-:Y:S02]  /*8290*/  FFMA.FTZ R14, R13, R14, -0.24046532809734344482 ;  /* 0xbe763c8b0d0e7423 */ /* 0x000fe4000001000e */
[----:B------:R-:W-:Y:S02]  /*82a0*/  FFMA.FTZ R20, R19, R20, 0.20512372255325317383 ;  /* 0x3e520bf413147423 */ /* 0x000fe40000010014 */
[----:B------:R-:W-:-:S02]  /*82b0*/  FFMA.FTZ R11, R10, R11, -0.36067417263984680176 ;  /* 0xbeb8aa490a0b7423 */ /* 0x000fc4000001000b */
[----:B------:R-:W-:Y:S02]  /*82c0*/  @P1 FMUL R189, R189, 0.25 ;  /* 0x3e800000bdbd1820 */ /* 0x000fe40000400000 */
[----:B------:R-:W-:Y:S02]  /*82d0*/  @P1 FMUL R188, R188, 0.25 ;  /* 0x3e800000bcbc1820 */ /* 0x000fe40000400000 */
[----:B------:R-:W-:Y:S02]  /*82e0*/  @P1 FMUL R145, R145, 0.25 ;  /* 0x3e80000091911820 */ /* 0x000fe40000400000 */
[----:B------:R-:W-:Y:S01]  /*82f0*/  @P1 FMUL R125, R125, 0.25 ;  /* 0x3e8000007d7d1820 */ /* 0x000fe20000400000 */
[----:B-1----:R-:W-:Y:S01]  /*8300*/  LEA R55, R91, -R91, 0x4 ;  /* 0x8000005b5b377211 */ /* 0x002fe200078e20ff */
[----:B------:R-:W-:Y:S02]  /*8310*/  @P1 FMUL R124, R124, 0.25 ;  /* 0x3e8000007c7c1820 */ /* 0x000fe40000400000 */
[----:B------:R-:W-:-:S02]  /*8320*/  @P1 FMUL R133, R133, 0.25 ;  /* 0x3e80000085851820 */ /* 0x000fc40000400000 */
[----:B------:R-:W-:Y:S02]  /*8330*/  @P1 FMUL R132, R132, 0.25 ;  /* 0x3e80000084841820 */ /* 0x000fe40000400000 */
[----:B------:R-:W-:Y:S02]  /*8340*/  FFMA.FTZ R15, R16, R15, -0.24046532809734344482 ;  /* 0xbe763c8b100f7423 */ /* 0x000fe4000001000f */
[----:B------:R-:W-:Y:S02]  /*8350*/  FFMA.FTZ R14, R13, R14, 0.28857114911079406738 ;  /* 0x3e93bf990d0e7423 */ /* 0x000fe4000001000e */
[----:B------:R-:W-:Y:S01]  /*8360*/  @P1 FMUL R144, R144, 0.25 ;  /* 0x3e80000090901820 */ /* 0x000fe20000400000 */
[----:B------:R-:W-:Y:S01]  /*8370*/  ISETP.GE.U32.AND P1, PT, R58, 0x7f800000, PT ;  /* 0x7f8000003a00780c */ /* 0x000fe20003f26070 */
[----:B------:R-:W-:Y:S02]  /*8380*/  FFMA.FTZ R20, R19, R20, -0.24046532809734344482 ;  /* 0xbe763c8b13147423 */ /* 0x000fe40000010014 */
[----:B------:R-:W-:-:S02]  /*8390*/  FFMA.FTZ R11, R10, R11, 0.48089820146560668945 ;  /* 0x3ef6384a0a0b7423 */ /* 0x000fc4000001000b */
[----:B------:R-:W-:Y:S02]  /*83a0*/  @!P2 FMUL R189, R189, 16777216 ;  /* 0x4b800000bdbda820 */ /* 0x000fe40000400000 */
[----:B------:R-:W-:Y:S02]  /*83b0*/  @!P2 FMUL R188, R188, 16777216 ;  /* 0x4b800000bcbca820 */ /* 0x000fe40000400000 */
[----:B------:R-:W-:Y:S02]  /*83c0*/  @!P2 FMUL R145, R145, 16777216 ;  /* 0x4b8000009191a820 */ /* 0x000fe40000400000 */
[----:B------:R-:W-:Y:S02]  /*83d0*/  @!P2 FMUL R125, R125, 16777216 ;  /* 0x4b8000007d7da820 */ /* 0x000fe40000400000 */
[----:B------:R-:W-:Y:S02]  /*83e0*/  @!P2 FMUL R124, R124, 16777216 ;  /* 0x4b8000007c7ca820 */ /* 0x000fe40000400000 */
[----:B------:R-:W-:-:S02]  /*83f0*/  @!P2 FMUL R133, R133, 16777216 ;  /* 0x4b8000008585a820 */ /* 0x000fc40000400000 */
[----:B------:R-:W-:Y:S02]  /*8400*/  @!P2 FMUL R132, R132, 16777216 ;  /* 0x4b8000008484a820 */ /* 0x000fe40000400000 */
[----:B------:R-:W-:Y:S02]  /*8410*/  FFMA.FTZ R15, R16, R15, 0.28857114911079406738 ;  /* 0x3e93bf99100f7423 */ /* 0x000fe4000001000f */
[----:B------:R-:W-:Y:S02]  /*8420*/  FFMA.FTZ R14, R13, R14, -0.36067417263984680176 ;  /* 0xbeb8aa490d0e7423 */ /* 0x000fe4000001000e */
[----:B------:R-:W-:Y:S01]  /*8430*/  @!P2 FMUL R144, R144, 16777216 ;  /* 0x4b8000009090a820 */ /* 0x000fe20000400000 */
[----:B------:R-:W-:Y:S01]  /*8440*/  FSETP.NEU.AND P2, PT, R58, RZ, PT ;  /* 0x000000ff3a00720b */ /* 0x000fe20003f4d000 */
[----:B------:R-:W-:Y:S02]  /*8450*/  FFMA.FTZ R20, R19, R20, 0.28857114911079406738 ;  /* 0x3e93bf9913147423 */ /* 0x000fe40000010014 */
[----:B------:R-:W-:-:S02]  /*8460*/  FFMA.FTZ R11, R10, R11, -0.72134751081466674805 ;  /* 0xbf38aa3b0a0b7423 */ /* 0x000fc4000001000b */
[C---:B0-----:R-:W-:Y:S02]  /*8470*/  FMUL R36, R33.reuse, R189 ;  /* 0x000000bd21247220 */ /* 0x041fe40000400000 */
[C---:B------:R-:W-:Y:S02]  /*8480*/  FMUL R37, R33.reuse, R188 ;  /* 0x000000bc21257220 */ /* 0x040fe40000400000 */
[C---:B------:R-:W-:Y:S02]  /*8490*/  FMUL R47, R33.reuse, R133 ;  /* 0x00000085212f7220 */ /* 0x040fe40000400000 */
[C---:B------:R-:W-:Y:S01]  /*84a0*/  FMUL R48, R33.reuse, R132 ;  /* 0x0000008421307220 */ /* 0x040fe20000400000 */
[----:B------:R-:W-:Y:S01]  /*84b0*/  F2FP.BF16.PACK_AB R51, R36, R37 ;  /* 0x000000252433723e */ /* 0x000fe200000010ff */
[C---:B------:R-:W-:Y:S02]  /*84c0*/  FMUL R43, R33.reuse, R125 ;  /* 0x0000007d212b7220 */ /* 0x040fe40000400000 */
[----:B------:R-:W-:Y:S01]  /*84d0*/  FMUL R44, R33, R124 ;  /* 0x0000007c212c7220 */ /* 0x000fe20000400000 */
[----:B------:R-:W-:Y:S01]  /*84e0*/  F2FP.BF16.PACK_AB R48, R47, R48 ;  /* 0x000000302f30723e */ /* 0x000fe200000010ff */
[----:B------:R-:W-:-:S02]  /*84f0*/  FMUL R40, R33, R145 ;  /* 0x0000009121287220 */ /* 0x000fc40000400000 */
[----:B------:R-:W-:Y:S01]  /*8500*/  FFMA.FTZ R15, R16, R15, -0.36067417263984680176 ;  /* 0xbeb8aa49100f7423 */ /* 0x000fe2000001000f */
[----:B------:R-:W-:Y:S01]  /*8510*/  F2FP.BF16.PACK_AB R49, R43, R44 ;  /* 0x0000002c2b31723e */ /* 0x000fe200000010ff */
[----:B------:R-:W-:Y:S02]  /*8520*/  FFMA.FTZ R14, R13, R14, 0.48089820146560668945 ;  /* 0x3ef6384a0d0e7423 */ /* 0x000fe4000001000e */
[----:B------:R-:W-:Y:S02]  /*8530*/  FMUL R33, R33, R144 ;  /* 0x0000009021217220 */ /* 0x000fe40000400000 */
[----:B------:R-:W-:Y:S02]  /*8540*/  FFMA.FTZ R20, R19, R20, -0.36067417263984680176 ;  /* 0xbeb8aa4913147423 */ /* 0x000fe40000010014 */
[----:B------:R-:W-:Y:S01]  /*8550*/  FMUL R11, R10, R11 ;  /* 0x0000000b0a0b7220 */ /* 0x000fe20000400000 */
[----:B------:R-:W-:Y:S01]  /*8560*/  F2FP.BF16.PACK_AB R50, R40, R33 ;  /* 0x000000212832723e */ /* 0x000fe200000010ff */
[----:B------:R-:W-:Y:S01]  /*8570*/  FFMA.FTZ R15, R16, R15, 0.48089820146560668945 ;  /* 0x3ef6384a100f7423 */ /* 0x000fe2000001000f */
[----:B------:R-:W-:Y:S01]  /*8580*/  F2FP.BF16.PACK_AB R33, R28, R29 ;  /* 0x0000001d1c21723e */ /* 0x000fe200000010ff */
[----:B------:R-:W-:-:S02]  /*8590*/  FFMA.FTZ R14, R13, R14, -0.72134751081466674805 ;  /* 0xbf38aa3b0d0e7423 */ /* 0x000fc4000001000e */
[----:B------:R-:W-:Y:S01]  /*85a0*/  FFMA.FTZ R20, R19, R20, 0.48089820146560668945 ;  /* 0x3ef6384a13147423 */ /* 0x000fe20000010014 */
[----:B------:R0:W-:Y:S01]  /*85b0*/  STS.128 [R56], R48 ;  /* 0x0000003038007388 */ /* 0x0001e20000000c00 */
[----:B------:R-:W-:Y:S02]  /*85c0*/  FMUL R11, R10, R11 ;  /* 0x0000000b0a0b7220 */ /* 0x000fe40000400000 */
[----:B------:R-:W-:Y:S01]  /*85d0*/  FFMA.FTZ R15, R16, R15, -0.72134751081466674805 ;  /* 0xbf38aa3b100f7423 */ /* 0x000fe2000001000f */
[----:B------:R1:W-:Y:S01]  /*85e0*/  STS.128 [R56+0x400], R32 ;  /* 0x0004002038007388 */ /* 0x0003e20000000c00 */
[----:B------:R-:W-:Y:S02]  /*85f0*/  FMUL R14, R13, R14 ;  /* 0x0000000e0d0e7220 */ /* 0x000fe40000400000 */
[----:B------:R-:W-:Y:S02]  /*8600*/  FFMA.FTZ R20, R19, R20, -0.72134751081466674805 ;  /* 0xbf38aa3b13147423 */ /* 0x000fe40000010014 */
[----:B------:R-:W-:Y:S01]  /*8610*/  FFMA.FTZ R11, R10, 1.4426950216293334961, R11 ;  /* 0x3fb8aa3b0a0b7823 */ /* 0x000fe2000001000b */
[----:B------:R-:W-:Y:S01]  /*8620*/  @P0 MOV R10, 0x7f800000 ;  /* 0x7f800000000a0802 */ /* 0x000fe20000000f00 */
[----:B------:R-:W-:-:S02]  /*8630*/  FMUL R15, R16, R15 ;  /* 0x0000000f100f7220 */ /* 0x000fc40000400000 */
[----:B------:R-:W-:Y:S02]  /*8640*/  FMUL R14, R13, R14 ;  /* 0x0000000e0d0e7220 */ /* 0x000fe40000400000 */
[----:B------:R-:W-:Y:S02]  /*8650*/  FMUL R20, R19, R20 ;  /* 0x0000001413147220 */ /* 0x000fe40000400000 */
[----:B------:R-:W-:Y:S01]  /*8660*/  FADD R6, R6, R11 ;  /* 0x0000000b06067221 */ /* 0x000fe20000000000 */
[----:B------:R-:W-:Y:S01]  /*8670*/  @P1 MOV R11, 0x7f800000 ;  /* 0x7f800000000b1802 */ /* 0x000fe20000000f00 */
[----:B------:R-:W-:Y:S02]  /*8680*/  FMUL R15, R16, R15 ;  /* 0x0000000f100f7220 */ /* 0x000fe40000400000 */
[----:B------:R-:W-:Y:S02]  /*8690*/  FFMA.FTZ R13, R13, 1.4426950216293334961, R14 ;  /* 0x3fb8aa3b0d0d7823 */ /* 0x000fe4000001000e */
[----:B------:R-:W-:-:S02]  /*86a0*/  FMUL R20, R19, R20 ;  /* 0x0000001413147220 */ /* 0x000fc40000400000 */
[----:B------:R-:W-:Y:S01]  /*86b0*/  @P0 FFMA.FTZ R6, R57, R10, +INF ;  /* 0x7f80000039060423 */ /* 0x000fe2000001000a */
[----:B------:R-:W-:Y:S01]  /*86c0*/  @P5 MOV R10, 0x7f800000 ;  /* 0x7f800000000a5802 */ /* 0x000fe20000000f00 */
[----:B------:R-:W-:Y:S01]  /*86d0*/  FFMA.FTZ R16, R16, 1.4426950216293334961, R15 ;  /* 0x3fb8aa3b10107823 */ /* 0x000fe2000001000f */
[C---:B------:R-:W-:Y:S01]  /*86e0*/  LEA R15, R91.reuse, R91, 0x1 ;  /* 0x0000005b5b0f7211 */ /* 0x040fe200078e08ff */
[----:B------:R-:W-:Y:S01]  /*86f0*/  FADD R88, R12, R13 ;  /* 0x0000000d0c587221 */ /* 0x000fe20000000000 */
[----:B------:R-:W-:Y:S01]  /*8700*/  SHF.L.U32 R13, R91, 0x1, RZ ;  /* 0x000000015b0d7819 */ /* 0x000fe200000006ff */
[----:B------:R-:W-:Y:S01]  /*8710*/  @P1 FFMA.FTZ R88, R58, R11, +INF ;  /* 0x7f8000003a581423 */ /* 0x000fe2000001000b */
[----:B------:R-:W-:Y:S01]  /*8720*/  @P4 MOV R11, 0x7f800000 ;  /* 0x7f800000000b4802 */ /* 0x000fe20000000f00 */
[----:B------:R-:W-:Y:S01]  /*8730*/  FFMA.FTZ R19, R19, 1.4426950216293334961, R20 ;  /* 0x3fb8aa3b13137823 */ /* 0x000fe20000010014 */
[C---:B------:R-:W-:Y:S01]  /*8740*/  LOP3.LUT R20, R4.reuse, 0x40, RZ, 0x3c, !PT ;  /* 0x0000004004147812 */ /* 0x040fe200078e3cff */
[----:B------:R-:W-:Y:S01]  /*8750*/  FADD R89, R17, R16 ;  /* 0x0000001011597221 */ /* 0x000fe20000000000 */
[----:B------:R-:W-:Y:S01]  /*8760*/  SHF.L.U32 R17, R91, 0x2, RZ ;  /* 0x000000025b117819 */ /* 0x000fe200000006ff */
[----:B------:R-:W-:Y:S01]  /*8770*/  @P5 FFMA.FTZ R89, R59, R10, +INF ;  /* 0x7f8000003b595423 */ /* 0x000fe2000001000a */
[CC--:B------:R-:W-:Y:S01]  /*8780*/  LEA R28, P5, R91.reuse, R2.reuse, 0x2 ;  /* 0x000000025b1c7211 */ /* 0x0c0fe200078a10ff */
[----:B------:R-:W-:Y:S01]  /*8790*/  IMAD R21, R91, 0x6, RZ ;  /* 0x000000065b157824 */ /* 0x000fe200078e02ff */
[----:B------:R-:W-:Y:S01]  /*87a0*/  LOP3.LUT R16, R4, 0x20, RZ, 0x3c, !PT ;  /* 0x0000002004107812 */ /* 0x000fe200078e3cff */
[----:B------:R-:W-:Y:S01]  /*87b0*/  FADD R90, R18, R19 ;  /* 0x00000013125a7221 */ /* 0x000fe20000000000 */
[----:B------:R-:W-:Y:S01]  /*87c0*/  LEA.HI.X.SX32 R29, R13, R3, 0x1, P5 ;  /* 0x000000030d1d7211 */ /* 0x000fe200028f0eff */
[----:B------:R-:W-:Y:S01]  /*87d0*/  IMAD R45, R91, 0xa, RZ ;  /* 0x0000000a5b2d7824 */ /* 0x000fe200078e02ff */
[-C--:B------:R-:W-:Y:S01]  /*87e0*/  IADD3 R30, P6, R21, R2.reuse, RZ ;  /* 0x00000002151e7210 */ /* 0x080fe20007fde0ff */
[----:B------:R-:W-:Y:S01]  /*87f0*/  @P4 FFMA.FTZ R90, R60, R11, +INF ;  /* 0x7f8000003c5a4423 */ /* 0x000fe2000001000b */
[-C--:B------:R-:W-:Y:S01]  /*8800*/  IADD3 R10, P4, R13, R2.reuse, RZ ;  /* 0x000000020d0a7210 */ /* 0x080fe20007f9e0ff */
[C---:B0-----:R-:W-:Y:S01]  /*8810*/  IMAD R49, R91.reuse, 0xc, RZ ;  /* 0x0000000c5b317824 */ /* 0x041fe200078e02ff */
[C---:B------:R-:W-:Y:S01]  /*8820*/  LEA R19, R91.reuse, R91, 0x2 ;  /* 0x0000005b5b137211 */ /* 0x040fe200078e10ff */
[----:B------:R-:W-:Y:S01]  /*8830*/  IMAD R53, R91, 0xe, RZ ;  /* 0x0000000e5b357824 */ /* 0x000fe200078e02ff */
[-C--:B-1----:R-:W-:Y:S01]  /*8840*/  IADD3 R34, P5, R45, R2.reuse, RZ ;  /* 0x000000022d227210 */ /* 0x082fe20007fbe0ff */
[C---:B------:R-:W-:Y:S01]  /*8850*/  IMAD R47, R91.reuse, 0xb, RZ ;  /* 0x0000000b5b2f7824 */ /* 0x040fe200078e02ff */
[CC--:B------:R-:W-:Y:S01]  /*8860*/  LEA.HI.X.SX32 R11, R91.reuse, R3.reuse, 0x1, P4 ;  /* 0x000000035b0b7211 */ /* 0x0c0fe200020f0eff */
[C---:B------:R-:W-:Y:S01]  /*8870*/  IMAD R51, R91.reuse, 0xd, RZ ;  /* 0x0000000d5b337824 */ /* 0x040fe200078e02ff */
[CC--:B------:R-:W-:Y:S01]  /*8880*/  LEA R32, P4, R91.reuse, R2.reuse, 0x3 ;  /* 0x000000025b207211 */ /* 0x0c0fe200078818ff */
[----:B------:R-:W-:Y:S01]  /*8890*/  IMAD R103, R91, 0x2c, RZ ;  /* 0x0000002c5b677824 */ /* 0x000fe200078e02ff */
[-C--:B------:R-:W-:Y:S01]  /*88a0*/  LEA.HI.X.SX32 R31, R15, R3.reuse, 0x1, P6 ;  /* 0x000000030f1f7211 */ /* 0x080fe200030f0eff */
[----:B------:R-:W-:Y:S01]  /*88b0*/  BAR.SYNC.DEFER_BLOCKING 0x0 ;  /* 0x0000000000007b1d */ /* 0x000fe20000010000 */
[-C--:B------:R-:W-:Y:S01]  /*88c0*/  IADD3 R36, P6, R49, R2.reuse, RZ ;  /* 0x0000000231247210 */ /* 0x080fe20007fde0ff */
[----:B------:R-:W-:Y:S01]  /*88d0*/  IMAD R67, R91, 0x15, RZ ;  /* 0x000000155b437824 */ /* 0x000fe200078e02ff */
[-C--:B------:R-:W-:Y:S01]  /*88e0*/  LEA.HI.X.SX32 R35, R19, R3.reuse, 0x1, P5 ;  /* 0x0000000313237211 */ /* 0x080fe200028f0eff */
[C---:B------:R-:W-:Y:S01]  /*88f0*/  IMAD R105, R91.reuse, 0x2e, RZ ;  /* 0x0000002e5b697824 */ /* 0x040fe200078e02ff */
[CC--:B------:R-:W-:Y:S01]  /*8900*/  LEA R40, P5, R91.reuse, R2.reuse, 0x4 ;  /* 0x000000025b287211 */ /* 0x0c0fe200078a20ff */
[----:B------:R-:W-:Y:S01]  /*8910*/  IMAD R107, R91, 0x30, RZ ;  /* 0x000000305b6b7824 */ /* 0x000fe200078e02ff */
[-C--:B------:R-:W-:Y:S01]  /*8920*/  LEA.HI.X.SX32 R33, R17, R3.reuse, 0x1, P4 ;  /* 0x0000000311217211 */ /* 0x080fe200020f0eff */
[----:B------:R-:W-:Y:S01]  /*8930*/  IMAD R109, R91, 0x32, RZ ;  /* 0x000000325b6d7824 */ /* 0x000fe200078e02ff */
[-C--:B------:R-:W-:Y:S01]  /*8940*/  IADD3 R38, P4, R53, R2.reuse, RZ ;  /* 0x0000000235267210 */ /* 0x080fe20007f9e0ff */
        /* <DEDUP_REMOVED lines=11> */
[-C--:B------:R-:W-:Y:S01]  /*8a00*/  LEA.HI.X.SX32 R43, R27, R3.reuse, 0x1, P6 ;  /* 0x000000031b2b7211 */ /* 0x080fe200030f0eff */
[----:B------:R-:W-:Y:S01]  /*8a10*/  IMAD R117, R91, 0x3a, RZ ;  /* 0x0000003a5b757824 */ /* 0x000fe200078e02ff */
[-C--:B------:R-:W-:Y:S01]  /*8a20*/  LEA.HI.X.SX32 R47, R47, R3.reuse, 0x1, P5 ;  /* 0x000000032f2f7211 */ /* 0x080fe200028f0eff */
[----:B------:R-:W0:Y:S01]  /*8a30*/  LDS.128 R12, [R4] ;  /* 0x00000000040c7984 */ /* 0x000e220000000c00 */
[-C--:B------:R-:W-:Y:S01]  /*8a40*/  IADD3 R44, P4, R65, R2.reuse, RZ ;  /* 0x00000002412c7210 */ /* 0x080fe20007f9e0ff */
[----:B------:R-:W-:Y:S01]  /*8a50*/  IMAD R119, R91, 0x3c, RZ ;  /* 0x0000003c5b777824 */ /* 0x000fe200078e02ff */
[-C--:B------:R-:W-:Y:S01]  /*8a60*/  IADD3 R48, P6, R73, R2.reuse, RZ ;  /* 0x0000000249307210 */ /* 0x080fe20007fde0ff */
[----:B------:R-:W1:Y:S01]  /*8a70*/  LDS.128 R16, [R16] ;  /* 0x0000000010107984 */ /* 0x000e620000000c00 */
[----:B------:R-:W-:Y:S01]  /*8a80*/  IADD3 R50, P5, R77, R2, RZ ;  /* 0x000000024d327210 */ /* 0x000fe20007fbe0ff */
[----:B------:R-:W-:Y:S01]  /*8a90*/  IMAD R121, R91, 0x3e, RZ ;  /* 0x0000003e5b797824 */ /* 0x000fe200078e02ff */
[-C--:B------:R-:W-:Y:S01]  /*8aa0*/  LEA.HI.X.SX32 R45, R45, R3.reuse, 0x1, P4 ;  /* 0x000000032d2d7211 */ /* 0x080fe200020f0eff */
[----:B------:R-:W2:Y:S01]  /*8ab0*/  LDS.128 R20, [R20] ;  /* 0x0000000014147984 */ /* 0x000ea20000000c00 */
[-C--:B------:R-:W-:Y:S01]  /*8ac0*/  LEA.HI.X.SX32 R49, R49, R3.reuse, 0x1, P6 ;  /* 0x0000000331317211 */ /* 0x080fe200030f0eff */
[----:B------:R-:W-:Y:S01]  /*8ad0*/  IMAD R83, R91, 0x1d, RZ ;  /* 0x0000001d5b537824 */ /* 0x000fe200078e02ff */
[----:B------:R-:W-:Y:S01]  /*8ae0*/  LEA.HI.X.SX32 R51, R51, R3, 0x1, P5 ;  /* 0x0000000333337211 */ /* 0x000fe200028f0eff */
[----:B------:R-:W3:Y:S01]  /*8af0*/  LDS.128 R24, [R24] ;  /* 0x0000000018187984 */ /* 0x000ee20000000c00 */
[----:B------:R-:W-:-:S02]  /*8b00*/  SHF.L.U32 R57, R91, 0x4, RZ ;  /* 0x000000045b397819 */ /* 0x000fc400000006ff */
[-C--:B------:R-:W-:Y:S02]  /*8b10*/  LEA R56, P4, R91, R2.reuse, 0x5 ;  /* 0x000000025b387211 */ /* 0x080fe400078828ff */
[-C--:B------:R-:W-:Y:S02]  /*8b20*/  IADD3 R52, P6, R81, R2.reuse, RZ ;  /* 0x0000000251347210 */ /* 0x080fe40007fde0ff */
[----:B------:R-:W-:Y:S02]  /*8b30*/  IADD3 R54, P5, R85, R2, RZ ;  /* 0x0000000255367210 */ /* 0x000fe40007fbe0ff */
[----:B------:R-:W-:Y:S02]  /*8b40*/  FSETP.NEU.AND P1, PT, R59, RZ, PT ;  /* 0x000000ff3b00720b */ /* 0x000fe40003f2d000 */
[----:B------:R-:W-:Y:S02]  /*8b50*/  FSETP.NEU.AND P0, PT, R60, RZ, PT ;  /* 0x000000ff3c00720b */ /* 0x000fe40003f0d000 */
[----:B------:R-:W-:-:S02]  /*8b60*/  LEA.HI.X.SX32 R53, R53, R3, 0x1, P6 ;  /* 0x0000000335357211 */ /* 0x000fc400030f0eff */
[-C--:B------:R-:W-:Y:S02]  /*8b70*/  LEA.HI.X.SX32 R55, R55, R3.reuse, 0x1, P5 ;  /* 0x0000000337377211 */ /* 0x080fe400028f0eff */
[----:B------:R-:W-:Y:S02]  /*8b80*/  LEA.HI.X.SX32 R57, R57, R3, 0x1, P4 ;  /* 0x0000000339397211 */ /* 0x000fe400020f0eff */
[----:B------:R-:W-:Y:S02]  /*8b90*/  LEA R59, R91, R91, 0x4 ;  /* 0x0000005b5b3b7211 */ /* 0x000fe400078e20ff */
[-C--:B------:R-:W-:Y:S02]  /*8ba0*/  IADD3 R58, P6, R93, R2.reuse, RZ ;  /* 0x000000025d3a7210 */ /* 0x080fe40007fde0ff */
[-C--:B------:R-:W-:Y:S02]  /*8bb0*/  IADD3 R60, P5, R95, R2.reuse, RZ ;  /* 0x000000025f3c7210 */ /* 0x080fe40007fbe0ff */
[----:B------:R-:W-:-:S02]  /*8bc0*/  IADD3 R62, P4, R97, R2, RZ ;  /* 0x00000002613e7210 */ /* 0x000fc40007f9e0ff */
[-C--:B------:R-:W-:Y:S01]  /*8bd0*/  LEA.HI.X.SX32 R59, R59, R3.reuse, 0x1, P6 ;  /* 0x000000033b3b7211 */ /* 0x080fe200030f0eff */
[----:B0-----:R1:W-:Y:S01]  /*8be0*/  STG.E.U16 [R2.64], R12 ;  /* 0x0000000c02007986 */ /* 0x0013e2000c101504 */
[-C--:B------:R-:W-:Y:S02]  /*8bf0*/  LEA.HI.X.SX32 R61, R61, R3.reuse, 0x1, P5 ;  /* 0x000000033d3d7211 */ /* 0x080fe400028f0eff */
[----:B------:R-:W-:Y:S02]  /*8c00*/  LEA.HI.X.SX32 R63, R63, R3, 0x1, P4 ;  /* 0x000000033f3f7211 */ /* 0x000fe400020f0eff */
[-C--:B------:R-:W-:Y:S02]  /*8c10*/  IADD3 R64, P6, R99, R2.reuse, RZ ;  /* 0x0000000263407210 */ /* 0x080fe40007fde0ff */
[-C--:B------:R-:W-:Y:S02]  /*8c20*/  IADD3 R66, P5, R101, R2.reuse, RZ ;  /* 0x0000000265427210 */ /* 0x080fe40007fbe0ff */
[----:B------:R-:W-:-:S02]  /*8c30*/  IADD3 R68, P4, R103, R2, RZ ;  /* 0x0000000267447210 */ /* 0x000fc40007f9e0ff */
[-C--:B------:R-:W-:Y:S02]  /*8c40*/  LEA.HI.X.SX32 R65, R65, R3.reuse, 0x1, P6 ;  /* 0x0000000341417211 */ /* 0x080fe400030f0eff */
        /* <DEDUP_REMOVED lines=17> */
[----:B------:R-:W-:Y:S02]  /*8d60*/  PRMT R4, R12, 0x7632, R4 ;  /* 0x000076320c047816 */ /* 0x000fe40000000004 */
[-C--:B------:R-:W-:Y:S02]  /*8d70*/  LEA.HI.X.SX32 R83, R83, R3.reuse, 0x1, P6 ;  /* 0x0000000353537211 */ /* 0x080fe400030f0eff */
[-C--:B------:R-:W-:Y:S01]  /*8d80*/  LEA.HI.X.SX32 R85, R85, R3.reuse, 0x1, P5 ;  /* 0x0000000355557211 */ /* 0x080fe200028f0eff */
[----:B------:R0:W-:Y:S01]  /*8d90*/  STG.E.U16 [R10.64], R4 ;  /* 0x000000040a007986 */ /* 0x0001e2000c101504 */
[----:B------:R-:W-:Y:S02]  /*8da0*/  LEA.HI.X.SX32 R87, R87, R3, 0x1, P4 ;  /* 0x0000000357577211 */ /* 0x000fe400020f0eff */
[----:B-1----:R-:W-:Y:S01]  /*8db0*/  PRMT R3, R16, 0x7632, R3 ;  /* 0x0000763210037816 */ /* 0x002fe20000000003 */
[----:B------:R1:W-:Y:S01]  /*8dc0*/  STG.E.U16 [R28.64], R16 ;  /* 0x000000101c007986 */ /* 0x0003e2000c101504 */
[----:B------:R-:W-:-:S02]  /*8dd0*/  PRMT R2, R17, 0x7632, R2 ;  /* 0x0000763211027816 */ /* 0x000fc40000000002 */
[----:B------:R-:W-:Y:S01]  /*8de0*/  FSEL R6, R6, -INF , P3 ;  /* 0xff80000006067808 */ /* 0x000fe20001800000 */
[----:B------:R4:W-:Y:S01]  /*8df0*/  STG.E.U16 [R30.64], R3 ;  /* 0x000000031e007986 */ /* 0x0009e2000c101504 */
[----:B------:R-:W-:Y:S02]  /*8e00*/  FSEL R88, R88, -INF , P2 ;  /* 0xff80000058587808 */ /* 0x000fe40001000000 */
[----:B------:R-:W-:Y:S01]  /*8e10*/  FSEL R89, R89, -INF , P1 ;  /* 0xff80000059597808 */ /* 0x000fe20000800000 */
[----:B--2---:R2:W-:Y:S01]  /*8e20*/  STG.E.U16 [R32.64], R20 ;  /* 0x0000001420007986 */ /* 0x0045e2000c101504 */
[----:B0-----:R-:W-:Y:S01]  /*8e30*/  PRMT R11, R20, 0x7632, R11 ;  /* 0x00007632140b7816 */ /* 0x001fe2000000000b */
[----:B------:R-:W-:Y:S01]  /*8e40*/  FFMA R6, R6, 0.69314718246459960938, R5 ;  /* 0x3f31721806067823 */ /* 0x000fe20000000005 */
[----:B---3--:R-:W-:Y:S01]  /*8e50*/  PRMT R4, R25, 0x7632, R4 ;  /* 0x0000763219047816 */ /* 0x008fe20000000004 */
[----:B------:R-:W-:Y:S01]  /*8e60*/  FFMA R7, R88, 0.69314718246459960938, R7 ;  /* 0x3f31721858077823 */ /* 0x000fe20000000007 */
[----:B-1----:R-:W-:Y:S01]  /*8e70*/  PRMT R29, R24, 0x7632, R29 ;  /* 0x00007632181d7816 */ /* 0x002fe2000000001d */
[----:B------:R0:W-:Y:S01]  /*8e80*/  STG.E.U16 [R34.64], R11 ;  /* 0x0000000b22007986 */ /* 0x0001e2000c101504 */
[----:B------:R-:W-:Y:S01]  /*8e90*/  FSEL R90, R90, -INF , P0 ;  /* 0xff8000005a5a7808 */ /* 0x000fe20000000000 */
[----:B------:R-:W-:Y:S01]  /*8ea0*/  FFMA R8, R89, 0.69314718246459960938, R8 ;  /* 0x3f31721859087823 */ /* 0x000fe20000000008 */
[----:B----4-:R-:W-:Y:S01]  /*8eb0*/  PRMT R31, R13, 0x7632, R31 ;  /* 0x000076320d1f7816 */ /* 0x010fe2000000001f */
[----:B------:R1:W-:Y:S01]  /*8ec0*/  STG.E.U16 [R36.64], R24 ;  /* 0x0000001824007986 */ /* 0x0003e2000c101504 */
[----:B------:R-:W-:Y:S01]  /*8ed0*/  PRMT R3, R21, 0x7632, R3 ;  /* 0x0000763215037816 */ /* 0x000fe20000000003 */
[----:B------:R-:W-:Y:S01]  /*8ee0*/  FFMA R9, R90, 0.69314718246459960938, R9 ;  /* 0x3f3172185a097823 */ /* 0x000fe20000000009 */
[----:B--2---:R-:W-:Y:S01]  /*8ef0*/  PRMT R33, R22, 0x7632, R33 ;  /* 0x0000763216217816 */ /* 0x004fe20000000021 */
[----:B------:R2:W-:Y:S01]  /*8f00*/  STG.E.U16 [R38.64], R29 ;  /* 0x0000001d26007986 */ /* 0x0005e2000c101504 */
[C---:B------:R-:W-:Y:S01]  /*8f10*/  SHF.L.U32 R10, R92.reuse, 0x2, RZ ;  /* 0x000000025c0a7819 */ /* 0x040fe200000006ff */
[----:B------:R-:W-:-:S02]  /*8f20*/  IMAD.HI R5, R92, 0x4, RZ ;  /* 0x000000045c057827 */ /* 0x000fc400078e02ff */
[----:B------:R3:W-:Y:S01]  /*8f30*/  STG.E.U16 [R40.64], R13 ;  /* 0x0000000d28007986 */ /* 0x0007e2000c101504 */
[----:B0-----:R-:W-:Y:S02]  /*8f40*/  PRMT R35, R26, 0x7632, R35 ;  /* 0x000076321a237816 */ /* 0x001fe40000000023 */
[----:B------:R-:W-:Y:S01]  /*8f50*/  LOP3.LUT R11, R96, 0xf8, RZ, 0xc0, !PT ;  /* 0x000000f8600b7812 */ /* 0x000fe200078ec0ff */
[----:B------:R0:W-:Y:S01]  /*8f60*/  STG.E.U16 [R42.64], R31 ;  /* 0x0000001f2a007986 */ /* 0x0001e2000c101504 */
[----:B-1----:R-:W-:-:S03]  /*8f70*/  PRMT R37, R15, 0x7632, R37 ;  /* 0x000076320f257816 */ /* 0x002fc60000000025 */
[----:B------:R-:W-:Y:S01]  /*8f80*/  STG.E.U16 [R44.64], R17 ;  /* 0x000000112c007986 */ /* 0x000fe2000c101504 */
[----:B--2---:R-:W-:Y:S02]  /*8f90*/  PRMT R29, R14, 0x7632, R29 ;  /* 0x000076320e1d7816 */ /* 0x004fe4000000001d */
[----:B------:R-:W-:Y:S01]  /*8fa0*/  PRMT R39, R19, 0x7632, R39 ;  /* 0x0000763213277816 */ /* 0x000fe20000000027 */
[----:B------:R1:W-:Y:S01]  /*8fb0*/  STG.E.U16 [R46.64], R2 ;  /* 0x000000022e007986 */ /* 0x0003e2000c101504 */
[----:B---3--:R-:W-:-:S03]  /*8fc0*/  PRMT R41, R23, 0x7632, R41 ;  /* 0x0000763217297816 */ /* 0x008fc60000000029 */
[----:B------:R-:W-:Y:S01]  /*8fd0*/  STG.E.U16 [R48.64], R21 ;  /* 0x0000001530007986 */ /* 0x000fe2000c101504 */
[----:B0-----:R-:W-:Y:S02]  /*8fe0*/  PRMT R31, R18, 0x7632, R31 ;  /* 0x00007632121f7816 */ /* 0x001fe4000000001f */
[----:B------:R-:W-:Y:S01]  /*8ff0*/  PRMT R43, R27, 0x7632, R43 ;  /* 0x000076321b2b7816 */ /* 0x000fe2000000002b */
[----:B------:R0:W-:Y:S04]  /*9000*/  STG.E.U16 [R50.64], R3 ;  /* 0x0000000332007986 */ /* 0x0001e8000c101504 */
[----:B------:R-:W-:Y:S01]  /*9010*/  STG.E.U16 [R52.64], R25 ;  /* 0x0000001934007986 */ /* 0x000fe2000c101504 */
[----:B-1----:R-:W-:-:S03]  /*9020*/  IMAD R2, R94, c[0x0][0x1cc], RZ ;  /* 0x000073005e027a24 */ /* 0x002fc600078e02ff */
[----:B------:R1:W-:Y:S04]  /*9030*/  STG.E.U16 [R54.64], R4 ;  /* 0x0000000436007986 */ /* 0x0003e8000c101504 */
[----:B------:R-:W-:Y:S01]  /*9040*/  STG.E.U16 [R56.64], R14 ;  /* 0x0000000e38007986 */ /* 0x000fe2000c101504 */
[----:B0-----:R-:W-:-:S03]  /*9050*/  SHF.L.U32 R3, R2, 0x2, RZ ;  /* 0x0000000202037819 */ /* 0x001fc600000006ff */
[----:B------:R-:W-:Y:S04]  /*9060*/  STG.E.U16 [R58.64], R29 ;  /* 0x0000001d3a007986 */ /* 0x000fe8000c101504 */
[----:B------:R-:W-:Y:S01]  /*9070*/  STG.E.U16 [R60.64], R18 ;  /* 0x000000123c007986 */ /* 0x000fe2000c101504 */
[----:B-1----:R-:W-:Y:S01]  /*9080*/  IMAD.HI R4, R2, 0x4, RZ ;  /* 0x0000000402047827 */ /* 0x002fe200078e02ff */
[----:B------:R-:W-:Y:S02]  /*9090*/  IADD3 R2, P0, P1, R10, c[0x0][0x180], R3 ;  /* 0x000060000a027a10 */ /* 0x000fe4000791e003 */
[----:B------:R-:W-:Y:S02]  /*90a0*/  STG.E.U16 [R62.64], R31 ;  /* 0x0000001f3e007986 */ /* 0x000fe4000c101504 */
[----:B------:R-:W-:-:S02]  /*90b0*/  IADD3.X R3, R5, c[0x0][0x184], R4, P0, P1 ;  /* 0x0000610005037a10 */ /* 0x000fc400007e2404 */
[----:B------:R-:W-:Y:S04]  /*90c0*/  STG.E.U16 [R64.64], R22 ;  /* 0x0000001640007986 */ /* 0x000fe8000c101504 */
        /* <DEDUP_REMOVED lines=11> */
[----:B------:R-:W-:Y:S06]  /*9180*/  BAR.SYNC.DEFER_BLOCKING 0x0 ;  /* 0x0000000000007b1d */ /* 0x000fec0000010000 */
[----:B------:R-:W-:Y:S04]  /*9190*/  STS.64 [R11], R6 ;  /* 0x000000060b007388 */ /* 0x000fe80000000a00 */
[----:B------:R-:W-:Y:S04]  /*91a0*/  STS.64 [R11+0x100], R8 ;  /* 0x000100080b007388 */ /* 0x000fe80000000a00 */
[----:B------:R-:W-:Y:S06]  /*91b0*/  BAR.SYNC.DEFER_BLOCKING 0x0 ;  /* 0x0000000000007b1d */ /* 0x000fec0000010000 */
[----:B------:R-:W0:Y:S04]  /*91c0*/  LDS R13, [R0] ;  /* 0x00000000000d7984 */ /* 0x000e280000000800 */
[----:B0-----:R-:W-:Y:S01]  /*91d0*/  STG.E [R2.64], R13 ;  /* 0x0000000d02007986 */ /* 0x001fe2000c101904 */
[----:B------:R-:W-:Y:S05]  /*91e0*/  EXIT ;  /* 0x000000000000794d */ /* 0x000fea0003800000 */
.L_x_2:
[----:B------:R-:W-:-:S00]  /*91f0*/  BRA `(.L_x_2) ;  /* 0xfffffff000007947 */ /* 0x000fc0000383ffff */
[----:B------:R-:W-:-:S00]  /*9200*/  NOP ;  /* 0x0000000000007918 */ /* 0x000fc00000000000 */
[----:B------:R-:W-:-:S00]  /*9210*/  NOP ;  /* 0x0000000000007918 */ /* 0x000fc00000000000 */
[----:B------:R-:W-:-:S00]  /*9220*/  NOP ;  /* 0x0000000000007918 */ /* 0x000fc00000000000 */
[----:B------:R-:W-:-:S00]  /*9230*/  NOP ;  /* 0x0000000000007918 */ /* 0x000fc00000000000 */
[----:B------:R-:W-:-:S00]  /*9240*/  NOP ;  /* 0x0000000000007918 */ /* 0x000fc00000000000 */
[----:B------:R-:W-:-:S00]  /*9250*/  NOP ;  /* 0x0000000000007918 */ /* 0x000fc00000000000 */
[----:B------:R-:W-:-:S00]  /*9260*/  NOP ;  /* 0x0000000000007918 */ /* 0x000fc00000000000 */
[----:B------:R-:W-:-:S00]  /*9270*/  NOP ;  /* 0x0000000000007918 */ /* 0x000fc00000000000 */
.L_x_3:


//--------------------- .nv.global.init           --------------------------
	.section	.nv.global.init,"aw",@progbits
.nv.global.init:
	.type		_$_str,@object
	.size		_$_str,(.L_0 - _$_str)
_$_str:
        /*0000*/ 	.byte	0x5f, 0x5f, 0x43, 0x55, 0x44, 0x41, 0x5f, 0x46, 0x54, 0x5a, 0x00
.L_0:


//--------------------- .nv.shared.attn_fwd       --------------------------
	.section	.nv.shared.attn_fwd,"aw",@nobits
	.sectionflags	@""
	.align	16
